//
// Generated by NVIDIA NVVM Compiler
//
// Compiler Build ID: CL-36424714
// Cuda compilation tools, release 13.0, V13.0.88
// Based on NVVM 20.0.0
//

.version 9.0
.target sm_100
.address_size 64

	// .globl	_Z17gather_kernel_addPdiiPKiPKdiS1_S_

.visible .entry _Z17gather_kernel_addPdiiPKiPKdiS1_S_(
	.param .u64 .ptr .align 1 _Z17gather_kernel_addPdiiPKiPKdiS1_S__param_0,
	.param .u32 _Z17gather_kernel_addPdiiPKiPKdiS1_S__param_1,
	.param .u32 _Z17gather_kernel_addPdiiPKiPKdiS1_S__param_2,
	.param .u64 .ptr .align 1 _Z17gather_kernel_addPdiiPKiPKdiS1_S__param_3,
	.param .u64 .ptr .align 1 _Z17gather_kernel_addPdiiPKiPKdiS1_S__param_4,
	.param .u32 _Z17gather_kernel_addPdiiPKiPKdiS1_S__param_5,
	.param .u64 .ptr .align 1 _Z17gather_kernel_addPdiiPKiPKdiS1_S__param_6,
	.param .u64 .ptr .align 1 _Z17gather_kernel_addPdiiPKiPKdiS1_S__param_7
)
{
	.reg .pred 	%p<25>;
	.reg .b32 	%r<163>;
	.reg .b64 	%rd<150>;
	.reg .b64 	%fd<36>;

	ld.param.u64 	%rd10, [_Z17gather_kernel_addPdiiPKiPKdiS1_S__param_0];
	ld.param.u32 	%r56, [_Z17gather_kernel_addPdiiPKiPKdiS1_S__param_2];
	ld.param.u64 	%rd11, [_Z17gather_kernel_addPdiiPKiPKdiS1_S__param_3];
	ld.param.u64 	%rd12, [_Z17gather_kernel_addPdiiPKiPKdiS1_S__param_4];
	ld.param.u64 	%rd8, [_Z17gather_kernel_addPdiiPKiPKdiS1_S__param_6];
	ld.param.u64 	%rd9, [_Z17gather_kernel_addPdiiPKiPKdiS1_S__param_7];
	cvta.to.global.u64 	%rd1, %rd9;
	cvta.to.global.u64 	%rd2, %rd10;
	cvta.to.global.u64 	%rd3, %rd11;
	cvta.to.global.u64 	%rd4, %rd12;
	cvta.to.global.u64 	%rd5, %rd8;
	mov.u32 	%r57, %ctaid.x;
	mov.u32 	%r58, %ntid.x;
	mul.lo.s32 	%r1, %r57, %r58;
	mov.u32 	%r2, %tid.x;
	add.s32 	%r3, %r1, %r2;
	mov.u32 	%r59, %nctaid.x;
	mul.lo.s32 	%r4, %r58, %r59;
	abs.s32 	%r5, %r56;
	add.s32 	%r6, %r5, -1;
	setp.ge.s32 	%p1, %r3, %r6;
	@%p1 bra 	$L__BB0_10;
	add.s32 	%r60, %r3, %r4;
	max.s32 	%r61, %r60, %r6;
	setp.lt.s32 	%p2, %r60, %r6;
	selp.u32 	%r62, 1, 0, %p2;
	add.s32 	%r63, %r60, %r62;
	sub.s32 	%r64, %r61, %r63;
	div.u32 	%r65, %r64, %r4;
	add.s32 	%r7, %r65, %r62;
	add.s32 	%r66, %r7, 1;
	and.b32  	%r8, %r66, 3;
	and.b32  	%r67, %r7, 3;
	setp.eq.s32 	%p3, %r67, 3;
	mov.u32 	%r147, %r3;
	@%p3 bra 	$L__BB0_4;
	neg.s32 	%r145, %r8;
	mov.u32 	%r147, %r3;
$L__BB0_3:
	.pragma "nounroll";
	mul.wide.s32 	%rd13, %r147, 8;
	add.s64 	%rd14, %rd1, %rd13;
	mul.wide.s32 	%rd15, %r147, 4;
	add.s64 	%rd16, %rd5, %rd15;
	ld.global.nc.u32 	%r68, [%rd16];
	mul.wide.s32 	%rd17, %r68, 8;
	add.s64 	%rd18, %rd4, %rd17;
	ld.global.nc.f64 	%fd1, [%rd18+-8];
	st.global.f64 	[%rd14], %fd1;
	add.s32 	%r147, %r147, %r4;
	add.s32 	%r145, %r145, 1;
	setp.ne.s32 	%p4, %r145, 0;
	@%p4 bra 	$L__BB0_3;
$L__BB0_4:
	setp.lt.u32 	%p5, %r7, 3;
	@%p5 bra 	$L__BB0_5;
	bra.uni 	$L__BB0_29;
$L__BB0_5:
	setp.eq.s32 	%p7, %r67, 3;
	mov.u32 	%r150, %r3;
	@%p7 bra 	$L__BB0_8;
	neg.s32 	%r148, %r8;
	mov.u32 	%r150, %r3;
$L__BB0_7:
	.pragma "nounroll";
	ld.param.u64 	%rd148, [_Z17gather_kernel_addPdiiPKiPKdiS1_S__param_7];
	mul.wide.s32 	%rd41, %r150, 8;
	cvta.to.global.u64 	%rd42, %rd148;
	add.s64 	%rd43, %rd42, %rd41;
	mul.wide.s32 	%rd44, %r150, 4;
	add.s64 	%rd45, %rd3, %rd44;
	ld.global.nc.u32 	%r77, [%rd45];
	mul.wide.s32 	%rd46, %r77, 8;
	add.s64 	%rd47, %rd2, %rd46;
	ld.global.f64 	%fd6, [%rd43];
	atom.global.add.f64 	%fd7, [%rd47+-8], %fd6;
	add.s32 	%r150, %r150, %r4;
	add.s32 	%r148, %r148, 1;
	setp.ne.s32 	%p8, %r148, 0;
	@%p8 bra 	$L__BB0_7;
$L__BB0_8:
	setp.lt.u32 	%p9, %r7, 3;
	@%p9 bra 	$L__BB0_10;
$L__BB0_9:
	ld.param.u64 	%rd149, [_Z17gather_kernel_addPdiiPKiPKdiS1_S__param_7];
	mul.wide.s32 	%rd48, %r150, 4;
	add.s64 	%rd49, %rd3, %rd48;
	ld.global.nc.u32 	%r78, [%rd49];
	mul.wide.s32 	%rd50, %r78, 8;
	add.s64 	%rd51, %rd2, %rd50;
	cvta.to.global.u64 	%rd52, %rd149;
	mul.wide.s32 	%rd53, %r150, 8;
	add.s64 	%rd54, %rd52, %rd53;
	ld.global.f64 	%fd8, [%rd54];
	atom.global.add.f64 	%fd9, [%rd51+-8], %fd8;
	mul.wide.s32 	%rd55, %r4, 4;
	add.s64 	%rd56, %rd49, %rd55;
	ld.global.nc.u32 	%r79, [%rd56];
	mul.wide.s32 	%rd57, %r79, 8;
	add.s64 	%rd58, %rd2, %rd57;
	mul.wide.s32 	%rd59, %r4, 8;
	add.s64 	%rd60, %rd54, %rd59;
	ld.global.f64 	%fd10, [%rd60];
	atom.global.add.f64 	%fd11, [%rd58+-8], %fd10;
	add.s64 	%rd61, %rd56, %rd55;
	ld.global.nc.u32 	%r80, [%rd61];
	mul.wide.s32 	%rd62, %r80, 8;
	add.s64 	%rd63, %rd2, %rd62;
	add.s64 	%rd64, %rd60, %rd59;
	ld.global.f64 	%fd12, [%rd64];
	atom.global.add.f64 	%fd13, [%rd63+-8], %fd12;
	add.s64 	%rd65, %rd61, %rd55;
	ld.global.nc.u32 	%r81, [%rd65];
	mul.wide.s32 	%rd66, %r81, 8;
	add.s64 	%rd67, %rd2, %rd66;
	add.s64 	%rd68, %rd64, %rd59;
	ld.global.f64 	%fd14, [%rd68];
	atom.global.add.f64 	%fd15, [%rd67+-8], %fd14;
	shl.b32 	%r82, %r4, 2;
	add.s32 	%r150, %r82, %r150;
	setp.lt.s32 	%p10, %r150, %r6;
	@%p10 bra 	$L__BB0_9;
$L__BB0_10:
	ld.param.u64 	%rd146, [_Z17gather_kernel_addPdiiPKiPKdiS1_S__param_6];
	cvta.to.global.u64 	%rd6, %rd146;
	setp.gt.s32 	%p11, %r56, -1;
	@%p11 bra 	$L__BB0_19;
	ld.param.u32 	%r142, [_Z17gather_kernel_addPdiiPKiPKdiS1_S__param_1];
	add.s32 	%r155, %r6, %r3;
	setp.ge.s32 	%p19, %r155, %r142;
	@%p19 bra 	$L__BB0_28;
	ld.param.u32 	%r143, [_Z17gather_kernel_addPdiiPKiPKdiS1_S__param_1];
	add.s32 	%r26, %r2, %r5;
	add.s32 	%r114, %r4, %r1;
	add.s32 	%r115, %r26, %r114;
	add.s32 	%r116, %r115, -1;
	max.s32 	%r117, %r143, %r116;
	add.s32 	%r118, %r3, %r4;
	sub.s32 	%r119, %r117, %r118;
	add.s32 	%r120, %r119, 1;
	setp.ne.s32 	%p20, %r120, %r5;
	selp.u32 	%r121, 1, 0, %p20;
	add.s32 	%r122, %r5, %r121;
	sub.s32 	%r123, %r120, %r122;
	div.u32 	%r124, %r123, %r4;
	add.s32 	%r27, %r124, %r121;
	and.b32  	%r125, %r27, 3;
	setp.eq.s32 	%p21, %r125, 3;
	@%p21 bra 	$L__BB0_16;
	add.s32 	%r154, %r26, %r1;
	add.s32 	%r126, %r27, 1;
	and.b32  	%r127, %r126, 3;
	neg.s32 	%r153, %r127;
$L__BB0_14:
	.pragma "nounroll";
	mul.wide.s32 	%rd112, %r155, 4;
	add.s64 	%rd113, %rd3, %rd112;
	add.s64 	%rd114, %rd6, %rd112;
	ld.global.nc.u32 	%r128, [%rd114];
	mul.wide.s32 	%rd115, %r128, 8;
	add.s64 	%rd116, %rd4, %rd115;
	ld.global.nc.f64 	%fd31, [%rd116+-8];
	ld.global.nc.u32 	%r129, [%rd113];
	mul.wide.s32 	%rd117, %r129, 8;
	add.s64 	%rd118, %rd2, %rd117;
	st.global.f64 	[%rd118+-8], %fd31;
	add.s32 	%r155, %r155, %r4;
	add.s32 	%r154, %r154, %r4;
	add.s32 	%r153, %r153, 1;
	setp.ne.s32 	%p22, %r153, 0;
	@%p22 bra 	$L__BB0_14;
	add.s32 	%r155, %r154, -1;
$L__BB0_16:
	setp.lt.u32 	%p23, %r27, 3;
	@%p23 bra 	$L__BB0_28;
	mul.wide.s32 	%rd126, %r4, 4;
	shl.b32 	%r138, %r4, 2;
$L__BB0_18:
	ld.param.u32 	%r144, [_Z17gather_kernel_addPdiiPKiPKdiS1_S__param_1];
	mul.wide.s32 	%rd119, %r155, 4;
	add.s64 	%rd120, %rd6, %rd119;
	ld.global.nc.u32 	%r130, [%rd120];
	mul.wide.s32 	%rd121, %r130, 8;
	add.s64 	%rd122, %rd4, %rd121;
	ld.global.nc.f64 	%fd32, [%rd122+-8];
	add.s64 	%rd123, %rd3, %rd119;
	ld.global.nc.u32 	%r131, [%rd123];
	mul.wide.s32 	%rd124, %r131, 8;
	add.s64 	%rd125, %rd2, %rd124;
	st.global.f64 	[%rd125+-8], %fd32;
	add.s64 	%rd127, %rd120, %rd126;
	ld.global.nc.u32 	%r132, [%rd127];
	mul.wide.s32 	%rd128, %r132, 8;
	add.s64 	%rd129, %rd4, %rd128;
	ld.global.nc.f64 	%fd33, [%rd129+-8];
	add.s64 	%rd130, %rd123, %rd126;
	ld.global.nc.u32 	%r133, [%rd130];
	mul.wide.s32 	%rd131, %r133, 8;
	add.s64 	%rd132, %rd2, %rd131;
	st.global.f64 	[%rd132+-8], %fd33;
	add.s64 	%rd133, %rd127, %rd126;
	ld.global.nc.u32 	%r134, [%rd133];
	mul.wide.s32 	%rd134, %r134, 8;
	add.s64 	%rd135, %rd4, %rd134;
	ld.global.nc.f64 	%fd34, [%rd135+-8];
	add.s64 	%rd136, %rd130, %rd126;
	ld.global.nc.u32 	%r135, [%rd136];
	mul.wide.s32 	%rd137, %r135, 8;
	add.s64 	%rd138, %rd2, %rd137;
	st.global.f64 	[%rd138+-8], %fd34;
	add.s64 	%rd139, %rd133, %rd126;
	ld.global.nc.u32 	%r136, [%rd139];
	mul.wide.s32 	%rd140, %r136, 8;
	add.s64 	%rd141, %rd4, %rd140;
	ld.global.nc.f64 	%fd35, [%rd141+-8];
	add.s64 	%rd142, %rd136, %rd126;
	ld.global.nc.u32 	%r137, [%rd142];
	mul.wide.s32 	%rd143, %r137, 8;
	add.s64 	%rd144, %rd2, %rd143;
	st.global.f64 	[%rd144+-8], %fd35;
	add.s32 	%r155, %r138, %r155;
	setp.lt.s32 	%p24, %r155, %r144;
	@%p24 bra 	$L__BB0_18;
	bra.uni 	$L__BB0_28;
$L__BB0_19:
	and.b32  	%r83, %r3, 1;
	setp.eq.b32 	%p12, %r83, 1;
	@%p12 bra 	$L__BB0_28;
	ld.param.u32 	%r139, [_Z17gather_kernel_addPdiiPKiPKdiS1_S__param_1];
	add.s32 	%r84, %r3, %r56;
	add.s32 	%r160, %r84, -1;
	setp.ge.s32 	%p13, %r160, %r139;
	@%p13 bra 	$L__BB0_28;
	ld.param.u32 	%r140, [_Z17gather_kernel_addPdiiPKiPKdiS1_S__param_1];
	add.s32 	%r41, %r2, %r56;
	add.s32 	%r85, %r4, %r1;
	add.s32 	%r86, %r41, %r85;
	add.s32 	%r87, %r86, -1;
	max.s32 	%r88, %r140, %r87;
	sub.s32 	%r89, %r88, %r86;
	add.s32 	%r90, %r89, 1;
	setp.ne.s32 	%p14, %r90, 0;
	selp.u32 	%r91, 1, 0, %p14;
	selp.s32 	%r92, -1, 0, %p14;
	add.s32 	%r93, %r90, %r92;
	div.u32 	%r94, %r93, %r4;
	add.s32 	%r42, %r94, %r91;
	and.b32  	%r95, %r42, 3;
	setp.eq.s32 	%p15, %r95, 3;
	@%p15 bra 	$L__BB0_25;
	add.s32 	%r159, %r41, %r1;
	add.s64 	%rd7, %rd6, 4;
	add.s32 	%r96, %r42, 1;
	and.b32  	%r97, %r96, 3;
	neg.s32 	%r158, %r97;
$L__BB0_23:
	.pragma "nounroll";
	mul.wide.s32 	%rd69, %r160, 4;
	add.s64 	%rd70, %rd3, %rd69;
	add.s64 	%rd71, %rd7, %rd69;
	ld.global.nc.u32 	%r98, [%rd71+-4];
	mul.wide.s32 	%rd72, %r98, 8;
	add.s64 	%rd73, %rd4, %rd72;
	ld.global.nc.f64 	%fd16, [%rd73+-8];
	ld.global.nc.u32 	%r99, [%rd71];
	mul.wide.s32 	%rd74, %r99, 8;
	add.s64 	%rd75, %rd4, %rd74;
	ld.global.nc.f64 	%fd17, [%rd75+-8];
	add.f64 	%fd18, %fd16, %fd17;
	ld.global.nc.u32 	%r100, [%rd70];
	mul.wide.s32 	%rd76, %r100, 8;
	add.s64 	%rd77, %rd2, %rd76;
	st.global.f64 	[%rd77+-8], %fd18;
	add.s32 	%r160, %r160, %r4;
	add.s32 	%r159, %r159, %r4;
	add.s32 	%r158, %r158, 1;
	setp.ne.s32 	%p16, %r158, 0;
	@%p16 bra 	$L__BB0_23;
	add.s32 	%r160, %r159, -1;
$L__BB0_25:
	setp.lt.u32 	%p17, %r42, 3;
	@%p17 bra 	$L__BB0_28;
	mul.wide.s32 	%rd87, %r4, 4;
	shl.b32 	%r113, %r4, 2;
$L__BB0_27:
	ld.param.u32 	%r141, [_Z17gather_kernel_addPdiiPKiPKdiS1_S__param_1];
	mul.wide.s32 	%rd78, %r160, 4;
	add.s64 	%rd79, %rd6, %rd78;
	ld.global.nc.u32 	%r101, [%rd79];
	mul.wide.s32 	%rd80, %r101, 8;
	add.s64 	%rd81, %rd4, %rd80;
	ld.global.nc.f64 	%fd19, [%rd81+-8];
	ld.global.nc.u32 	%r102, [%rd79+4];
	mul.wide.s32 	%rd82, %r102, 8;
	add.s64 	%rd83, %rd4, %rd82;
	ld.global.nc.f64 	%fd20, [%rd83+-8];
	add.f64 	%fd21, %fd19, %fd20;
	add.s64 	%rd84, %rd3, %rd78;
	ld.global.nc.u32 	%r103, [%rd84];
	mul.wide.s32 	%rd85, %r103, 8;
	add.s64 	%rd86, %rd2, %rd85;
	st.global.f64 	[%rd86+-8], %fd21;
	add.s64 	%rd88, %rd79, %rd87;
	ld.global.nc.u32 	%r104, [%rd88];
	mul.wide.s32 	%rd89, %r104, 8;
	add.s64 	%rd90, %rd4, %rd89;
	ld.global.nc.f64 	%fd22, [%rd90+-8];
	ld.global.nc.u32 	%r105, [%rd88+4];
	mul.wide.s32 	%rd91, %r105, 8;
	add.s64 	%rd92, %rd4, %rd91;
	ld.global.nc.f64 	%fd23, [%rd92+-8];
	add.f64 	%fd24, %fd22, %fd23;
	add.s64 	%rd93, %rd84, %rd87;
	ld.global.nc.u32 	%r106, [%rd93];
	mul.wide.s32 	%rd94, %r106, 8;
	add.s64 	%rd95, %rd2, %rd94;
	st.global.f64 	[%rd95+-8], %fd24;
	add.s64 	%rd96, %rd88, %rd87;
	ld.global.nc.u32 	%r107, [%rd96];
	mul.wide.s32 	%rd97, %r107, 8;
	add.s64 	%rd98, %rd4, %rd97;
	ld.global.nc.f64 	%fd25, [%rd98+-8];
	ld.global.nc.u32 	%r108, [%rd96+4];
	mul.wide.s32 	%rd99, %r108, 8;
	add.s64 	%rd100, %rd4, %rd99;
	ld.global.nc.f64 	%fd26, [%rd100+-8];
	add.f64 	%fd27, %fd25, %fd26;
	add.s64 	%rd101, %rd93, %rd87;
	ld.global.nc.u32 	%r109, [%rd101];
	mul.wide.s32 	%rd102, %r109, 8;
	add.s64 	%rd103, %rd2, %rd102;
	st.global.f64 	[%rd103+-8], %fd27;
	add.s64 	%rd104, %rd96, %rd87;
	ld.global.nc.u32 	%r110, [%rd104];
	mul.wide.s32 	%rd105, %r110, 8;
	add.s64 	%rd106, %rd4, %rd105;
	ld.global.nc.f64 	%fd28, [%rd106+-8];
	ld.global.nc.u32 	%r111, [%rd104+4];
	mul.wide.s32 	%rd107, %r111, 8;
	add.s64 	%rd108, %rd4, %rd107;
	ld.global.nc.f64 	%fd29, [%rd108+-8];
	add.f64 	%fd30, %fd28, %fd29;
	add.s64 	%rd109, %rd101, %rd87;
	ld.global.nc.u32 	%r112, [%rd109];
	mul.wide.s32 	%rd110, %r112, 8;
	add.s64 	%rd111, %rd2, %rd110;
	st.global.f64 	[%rd111+-8], %fd30;
	add.s32 	%r160, %r113, %r160;
	setp.lt.s32 	%p18, %r160, %r141;
	@%p18 bra 	$L__BB0_27;
$L__BB0_28:
	ret;
$L__BB0_29:
	ld.param.u64 	%rd147, [_Z17gather_kernel_addPdiiPKiPKdiS1_S__param_7];
	ld.param.u64 	%rd145, [_Z17gather_kernel_addPdiiPKiPKdiS1_S__param_6];
	cvta.to.global.u64 	%rd19, %rd145;
	mul.wide.s32 	%rd20, %r147, 4;
	add.s64 	%rd21, %rd19, %rd20;
	ld.global.nc.u32 	%r69, [%rd21];
	mul.wide.s32 	%rd22, %r69, 8;
	add.s64 	%rd23, %rd4, %rd22;
	ld.global.nc.f64 	%fd2, [%rd23+-8];
	cvta.to.global.u64 	%rd24, %rd147;
	mul.wide.s32 	%rd25, %r147, 8;
	add.s64 	%rd26, %rd24, %rd25;
	st.global.f64 	[%rd26], %fd2;
	mul.wide.s32 	%rd27, %r4, 4;
	add.s64 	%rd28, %rd21, %rd27;
	ld.global.nc.u32 	%r70, [%rd28];
	mul.wide.s32 	%rd29, %r70, 8;
	add.s64 	%rd30, %rd4, %rd29;
	ld.global.nc.f64 	%fd3, [%rd30+-8];
	mul.wide.s32 	%rd31, %r4, 8;
	add.s64 	%rd32, %rd26, %rd31;
	st.global.f64 	[%rd32], %fd3;
	add.s64 	%rd33, %rd28, %rd27;
	ld.global.nc.u32 	%r71, [%rd33];
	mul.wide.s32 	%rd34, %r71, 8;
	add.s64 	%rd35, %rd4, %rd34;
	ld.global.nc.f64 	%fd4, [%rd35+-8];
	add.s64 	%rd36, %rd32, %rd31;
	st.global.f64 	[%rd36], %fd4;
	add.s64 	%rd37, %rd33, %rd27;
	ld.global.nc.u32 	%r72, [%rd37];
	mul.wide.s32 	%rd38, %r72, 8;
	add.s64 	%rd39, %rd4, %rd38;
	ld.global.nc.f64 	%fd5, [%rd39+-8];
	add.s64 	%rd40, %rd36, %rd31;
	st.global.f64 	[%rd40], %fd5;
	shl.b32 	%r73, %r4, 2;
	add.s32 	%r147, %r73, %r147;
	setp.lt.s32 	%p6, %r147, %r6;
	@%p6 bra 	$L__BB0_29;
	bra.uni 	$L__BB0_5;

}
	// .globl	_Z17gather_kernel_mulPdiiPKiPKdiS1_S_
.visible .entry _Z17gather_kernel_mulPdiiPKiPKdiS1_S_(
	.param .u64 .ptr .align 1 _Z17gather_kernel_mulPdiiPKiPKdiS1_S__param_0,
	.param .u32 _Z17gather_kernel_mulPdiiPKiPKdiS1_S__param_1,
	.param .u32 _Z17gather_kernel_mulPdiiPKiPKdiS1_S__param_2,
	.param .u64 .ptr .align 1 _Z17gather_kernel_mulPdiiPKiPKdiS1_S__param_3,
	.param .u64 .ptr .align 1 _Z17gather_kernel_mulPdiiPKiPKdiS1_S__param_4,
	.param .u32 _Z17gather_kernel_mulPdiiPKiPKdiS1_S__param_5,
	.param .u64 .ptr .align 1 _Z17gather_kernel_mulPdiiPKiPKdiS1_S__param_6,
	.param .u64 .ptr .align 1 _Z17gather_kernel_mulPdiiPKiPKdiS1_S__param_7
)
{
	.reg .pred 	%p<25>;
	.reg .b32 	%r<163>;
	.reg .b64 	%rd<146>;
	.reg .b64 	%fd<41>;

	ld.param.u64 	%rd8, [_Z17gather_kernel_mulPdiiPKiPKdiS1_S__param_0];
	ld.param.u32 	%r56, [_Z17gather_kernel_mulPdiiPKiPKdiS1_S__param_2];
	ld.param.u64 	%rd9, [_Z17gather_kernel_mulPdiiPKiPKdiS1_S__param_3];
	ld.param.u64 	%rd10, [_Z17gather_kernel_mulPdiiPKiPKdiS1_S__param_4];
	ld.param.u64 	%rd11, [_Z17gather_kernel_mulPdiiPKiPKdiS1_S__param_6];
	ld.param.u64 	%rd7, [_Z17gather_kernel_mulPdiiPKiPKdiS1_S__param_7];
	cvta.to.global.u64 	%rd1, %rd7;
	cvta.to.global.u64 	%rd2, %rd8;
	cvta.to.global.u64 	%rd3, %rd9;
	cvta.to.global.u64 	%rd4, %rd10;
	cvta.to.global.u64 	%rd5, %rd11;
	mov.u32 	%r57, %ctaid.x;
	mov.u32 	%r58, %ntid.x;
	mul.lo.s32 	%r1, %r57, %r58;
	mov.u32 	%r2, %tid.x;
	add.s32 	%r3, %r1, %r2;
	mov.u32 	%r59, %nctaid.x;
	mul.lo.s32 	%r4, %r58, %r59;
	abs.s32 	%r5, %r56;
	add.s32 	%r6, %r5, -1;
	setp.ge.s32 	%p1, %r3, %r6;
	@%p1 bra 	$L__BB1_10;
	add.s32 	%r60, %r3, %r4;
	max.s32 	%r61, %r60, %r6;
	setp.lt.s32 	%p2, %r60, %r6;
	selp.u32 	%r62, 1, 0, %p2;
	add.s32 	%r63, %r60, %r62;
	sub.s32 	%r64, %r61, %r63;
	div.u32 	%r65, %r64, %r4;
	add.s32 	%r7, %r65, %r62;
	add.s32 	%r66, %r7, 1;
	and.b32  	%r8, %r66, 3;
	and.b32  	%r67, %r7, 3;
	setp.eq.s32 	%p3, %r67, 3;
	mov.u32 	%r147, %r3;
	@%p3 bra 	$L__BB1_4;
	neg.s32 	%r145, %r8;
	mov.u32 	%r147, %r3;
$L__BB1_3:
	.pragma "nounroll";
	mul.wide.s32 	%rd12, %r147, 8;
	add.s64 	%rd13, %rd1, %rd12;
	mul.wide.s32 	%rd14, %r147, 4;
	add.s64 	%rd15, %rd5, %rd14;
	ld.global.nc.u32 	%r68, [%rd15];
	mul.wide.s32 	%rd16, %r68, 8;
	add.s64 	%rd17, %rd4, %rd16;
	ld.global.nc.f64 	%fd1, [%rd17+-8];
	st.global.f64 	[%rd13], %fd1;
	add.s32 	%r147, %r147, %r4;
	add.s32 	%r145, %r145, 1;
	setp.ne.s32 	%p4, %r145, 0;
	@%p4 bra 	$L__BB1_3;
$L__BB1_4:
	setp.lt.u32 	%p5, %r7, 3;
	@%p5 bra 	$L__BB1_5;
	bra.uni 	$L__BB1_29;
$L__BB1_5:
	setp.eq.s32 	%p7, %r67, 3;
	mov.u32 	%r150, %r3;
	@%p7 bra 	$L__BB1_8;
	neg.s32 	%r148, %r8;
	mov.u32 	%r150, %r3;
$L__BB1_7:
	.pragma "nounroll";
	ld.param.u64 	%rd144, [_Z17gather_kernel_mulPdiiPKiPKdiS1_S__param_7];
	mul.wide.s32 	%rd39, %r150, 4;
	add.s64 	%rd40, %rd3, %rd39;
	mul.wide.s32 	%rd41, %r150, 8;
	cvta.to.global.u64 	%rd42, %rd144;
	add.s64 	%rd43, %rd42, %rd41;
	ld.global.f64 	%fd6, [%rd43];
	ld.global.nc.u32 	%r77, [%rd40];
	mul.wide.s32 	%rd44, %r77, 8;
	add.s64 	%rd45, %rd2, %rd44;
	ld.global.f64 	%fd7, [%rd45+-8];
	mul.f64 	%fd8, %fd6, %fd7;
	st.global.f64 	[%rd45+-8], %fd8;
	add.s32 	%r150, %r150, %r4;
	add.s32 	%r148, %r148, 1;
	setp.ne.s32 	%p8, %r148, 0;
	@%p8 bra 	$L__BB1_7;
$L__BB1_8:
	setp.lt.u32 	%p9, %r7, 3;
	@%p9 bra 	$L__BB1_10;
$L__BB1_9:
	ld.param.u64 	%rd145, [_Z17gather_kernel_mulPdiiPKiPKdiS1_S__param_7];
	cvta.to.global.u64 	%rd46, %rd145;
	mul.wide.s32 	%rd47, %r150, 8;
	add.s64 	%rd48, %rd46, %rd47;
	ld.global.f64 	%fd9, [%rd48];
	mul.wide.s32 	%rd49, %r150, 4;
	add.s64 	%rd50, %rd3, %rd49;
	ld.global.nc.u32 	%r78, [%rd50];
	mul.wide.s32 	%rd51, %r78, 8;
	add.s64 	%rd52, %rd2, %rd51;
	ld.global.f64 	%fd10, [%rd52+-8];
	mul.f64 	%fd11, %fd9, %fd10;
	st.global.f64 	[%rd52+-8], %fd11;
	mul.wide.s32 	%rd53, %r4, 8;
	add.s64 	%rd54, %rd48, %rd53;
	ld.global.f64 	%fd12, [%rd54];
	mul.wide.s32 	%rd55, %r4, 4;
	add.s64 	%rd56, %rd50, %rd55;
	ld.global.nc.u32 	%r79, [%rd56];
	mul.wide.s32 	%rd57, %r79, 8;
	add.s64 	%rd58, %rd2, %rd57;
	ld.global.f64 	%fd13, [%rd58+-8];
	mul.f64 	%fd14, %fd12, %fd13;
	st.global.f64 	[%rd58+-8], %fd14;
	add.s64 	%rd59, %rd54, %rd53;
	ld.global.f64 	%fd15, [%rd59];
	add.s64 	%rd60, %rd56, %rd55;
	ld.global.nc.u32 	%r80, [%rd60];
	mul.wide.s32 	%rd61, %r80, 8;
	add.s64 	%rd62, %rd2, %rd61;
	ld.global.f64 	%fd16, [%rd62+-8];
	mul.f64 	%fd17, %fd15, %fd16;
	st.global.f64 	[%rd62+-8], %fd17;
	add.s64 	%rd63, %rd59, %rd53;
	ld.global.f64 	%fd18, [%rd63];
	add.s64 	%rd64, %rd60, %rd55;
	ld.global.nc.u32 	%r81, [%rd64];
	mul.wide.s32 	%rd65, %r81, 8;
	add.s64 	%rd66, %rd2, %rd65;
	ld.global.f64 	%fd19, [%rd66+-8];
	mul.f64 	%fd20, %fd18, %fd19;
	st.global.f64 	[%rd66+-8], %fd20;
	shl.b32 	%r82, %r4, 2;
	add.s32 	%r150, %r82, %r150;
	setp.lt.s32 	%p10, %r150, %r6;
	@%p10 bra 	$L__BB1_9;
$L__BB1_10:
	setp.gt.s32 	%p11, %r56, -1;
	@%p11 bra 	$L__BB1_19;
	ld.param.u32 	%r142, [_Z17gather_kernel_mulPdiiPKiPKdiS1_S__param_1];
	add.s32 	%r155, %r6, %r3;
	setp.ge.s32 	%p19, %r155, %r142;
	@%p19 bra 	$L__BB1_28;
	ld.param.u32 	%r143, [_Z17gather_kernel_mulPdiiPKiPKdiS1_S__param_1];
	add.s32 	%r26, %r2, %r5;
	add.s32 	%r114, %r4, %r1;
	add.s32 	%r115, %r26, %r114;
	add.s32 	%r116, %r115, -1;
	max.s32 	%r117, %r143, %r116;
	add.s32 	%r118, %r3, %r4;
	sub.s32 	%r119, %r117, %r118;
	add.s32 	%r120, %r119, 1;
	setp.ne.s32 	%p20, %r120, %r5;
	selp.u32 	%r121, 1, 0, %p20;
	add.s32 	%r122, %r5, %r121;
	sub.s32 	%r123, %r120, %r122;
	div.u32 	%r124, %r123, %r4;
	add.s32 	%r27, %r124, %r121;
	and.b32  	%r125, %r27, 3;
	setp.eq.s32 	%p21, %r125, 3;
	@%p21 bra 	$L__BB1_16;
	add.s32 	%r154, %r26, %r1;
	add.s32 	%r126, %r27, 1;
	and.b32  	%r127, %r126, 3;
	neg.s32 	%r153, %r127;
$L__BB1_14:
	.pragma "nounroll";
	mul.wide.s32 	%rd110, %r155, 4;
	add.s64 	%rd111, %rd3, %rd110;
	add.s64 	%rd112, %rd5, %rd110;
	ld.global.nc.u32 	%r128, [%rd112];
	mul.wide.s32 	%rd113, %r128, 8;
	add.s64 	%rd114, %rd4, %rd113;
	ld.global.nc.f64 	%fd36, [%rd114+-8];
	ld.global.nc.u32 	%r129, [%rd111];
	mul.wide.s32 	%rd115, %r129, 8;
	add.s64 	%rd116, %rd2, %rd115;
	st.global.f64 	[%rd116+-8], %fd36;
	add.s32 	%r155, %r155, %r4;
	add.s32 	%r154, %r154, %r4;
	add.s32 	%r153, %r153, 1;
	setp.ne.s32 	%p22, %r153, 0;
	@%p22 bra 	$L__BB1_14;
	add.s32 	%r155, %r154, -1;
$L__BB1_16:
	setp.lt.u32 	%p23, %r27, 3;
	@%p23 bra 	$L__BB1_28;
	mul.wide.s32 	%rd124, %r4, 4;
	shl.b32 	%r138, %r4, 2;
$L__BB1_18:
	ld.param.u32 	%r144, [_Z17gather_kernel_mulPdiiPKiPKdiS1_S__param_1];
	mul.wide.s32 	%rd117, %r155, 4;
	add.s64 	%rd118, %rd5, %rd117;
	ld.global.nc.u32 	%r130, [%rd118];
	mul.wide.s32 	%rd119, %r130, 8;
	add.s64 	%rd120, %rd4, %rd119;
	ld.global.nc.f64 	%fd37, [%rd120+-8];
	add.s64 	%rd121, %rd3, %rd117;
	ld.global.nc.u32 	%r131, [%rd121];
	mul.wide.s32 	%rd122, %r131, 8;
	add.s64 	%rd123, %rd2, %rd122;
	st.global.f64 	[%rd123+-8], %fd37;
	add.s64 	%rd125, %rd118, %rd124;
	ld.global.nc.u32 	%r132, [%rd125];
	mul.wide.s32 	%rd126, %r132, 8;
	add.s64 	%rd127, %rd4, %rd126;
	ld.global.nc.f64 	%fd38, [%rd127+-8];
	add.s64 	%rd128, %rd121, %rd124;
	ld.global.nc.u32 	%r133, [%rd128];
	mul.wide.s32 	%rd129, %r133, 8;
	add.s64 	%rd130, %rd2, %rd129;
	st.global.f64 	[%rd130+-8], %fd38;
	add.s64 	%rd131, %rd125, %rd124;
	ld.global.nc.u32 	%r134, [%rd131];
	mul.wide.s32 	%rd132, %r134, 8;
	add.s64 	%rd133, %rd4, %rd132;
	ld.global.nc.f64 	%fd39, [%rd133+-8];
	add.s64 	%rd134, %rd128, %rd124;
	ld.global.nc.u32 	%r135, [%rd134];
	mul.wide.s32 	%rd135, %r135, 8;
	add.s64 	%rd136, %rd2, %rd135;
	st.global.f64 	[%rd136+-8], %fd39;
	add.s64 	%rd137, %rd131, %rd124;
	ld.global.nc.u32 	%r136, [%rd137];
	mul.wide.s32 	%rd138, %r136, 8;
	add.s64 	%rd139, %rd4, %rd138;
	ld.global.nc.f64 	%fd40, [%rd139+-8];
	add.s64 	%rd140, %rd134, %rd124;
	ld.global.nc.u32 	%r137, [%rd140];
	mul.wide.s32 	%rd141, %r137, 8;
	add.s64 	%rd142, %rd2, %rd141;
	st.global.f64 	[%rd142+-8], %fd40;
	add.s32 	%r155, %r138, %r155;
	setp.lt.s32 	%p24, %r155, %r144;
	@%p24 bra 	$L__BB1_18;
	bra.uni 	$L__BB1_28;
$L__BB1_19:
	and.b32  	%r83, %r3, 1;
	setp.eq.b32 	%p12, %r83, 1;
	@%p12 bra 	$L__BB1_28;
	ld.param.u32 	%r139, [_Z17gather_kernel_mulPdiiPKiPKdiS1_S__param_1];
	add.s32 	%r84, %r3, %r56;
	add.s32 	%r160, %r84, -1;
	setp.ge.s32 	%p13, %r160, %r139;
	@%p13 bra 	$L__BB1_28;
	ld.param.u32 	%r140, [_Z17gather_kernel_mulPdiiPKiPKdiS1_S__param_1];
	add.s32 	%r41, %r2, %r56;
	add.s32 	%r85, %r4, %r1;
	add.s32 	%r86, %r41, %r85;
	add.s32 	%r87, %r86, -1;
	max.s32 	%r88, %r140, %r87;
	sub.s32 	%r89, %r88, %r86;
	add.s32 	%r90, %r89, 1;
	setp.ne.s32 	%p14, %r90, 0;
	selp.u32 	%r91, 1, 0, %p14;
	selp.s32 	%r92, -1, 0, %p14;
	add.s32 	%r93, %r90, %r92;
	div.u32 	%r94, %r93, %r4;
	add.s32 	%r42, %r94, %r91;
	and.b32  	%r95, %r42, 3;
	setp.eq.s32 	%p15, %r95, 3;
	@%p15 bra 	$L__BB1_25;
	add.s32 	%r159, %r41, %r1;
	add.s64 	%rd6, %rd5, 4;
	add.s32 	%r96, %r42, 1;
	and.b32  	%r97, %r96, 3;
	neg.s32 	%r158, %r97;
$L__BB1_23:
	.pragma "nounroll";
	mul.wide.s32 	%rd67, %r160, 4;
	add.s64 	%rd68, %rd3, %rd67;
	add.s64 	%rd69, %rd6, %rd67;
	ld.global.nc.u32 	%r98, [%rd69+-4];
	mul.wide.s32 	%rd70, %r98, 8;
	add.s64 	%rd71, %rd4, %rd70;
	ld.global.nc.f64 	%fd21, [%rd71+-8];
	ld.global.nc.u32 	%r99, [%rd69];
	mul.wide.s32 	%rd72, %r99, 8;
	add.s64 	%rd73, %rd4, %rd72;
	ld.global.nc.f64 	%fd22, [%rd73+-8];
	mul.f64 	%fd23, %fd21, %fd22;
	ld.global.nc.u32 	%r100, [%rd68];
	mul.wide.s32 	%rd74, %r100, 8;
	add.s64 	%rd75, %rd2, %rd74;
	st.global.f64 	[%rd75+-8], %fd23;
	add.s32 	%r160, %r160, %r4;
	add.s32 	%r159, %r159, %r4;
	add.s32 	%r158, %r158, 1;
	setp.ne.s32 	%p16, %r158, 0;
	@%p16 bra 	$L__BB1_23;
	add.s32 	%r160, %r159, -1;
$L__BB1_25:
	setp.lt.u32 	%p17, %r42, 3;
	@%p17 bra 	$L__BB1_28;
	mul.wide.s32 	%rd85, %r4, 4;
	shl.b32 	%r113, %r4, 2;
$L__BB1_27:
	ld.param.u32 	%r141, [_Z17gather_kernel_mulPdiiPKiPKdiS1_S__param_1];
	mul.wide.s32 	%rd76, %r160, 4;
	add.s64 	%rd77, %rd5, %rd76;
	ld.global.nc.u32 	%r101, [%rd77];
	mul.wide.s32 	%rd78, %r101, 8;
	add.s64 	%rd79, %rd4, %rd78;
	ld.global.nc.f64 	%fd24, [%rd79+-8];
	ld.global.nc.u32 	%r102, [%rd77+4];
	mul.wide.s32 	%rd80, %r102, 8;
	add.s64 	%rd81, %rd4, %rd80;
	ld.global.nc.f64 	%fd25, [%rd81+-8];
	mul.f64 	%fd26, %fd24, %fd25;
	add.s64 	%rd82, %rd3, %rd76;
	ld.global.nc.u32 	%r103, [%rd82];
	mul.wide.s32 	%rd83, %r103, 8;
	add.s64 	%rd84, %rd2, %rd83;
	st.global.f64 	[%rd84+-8], %fd26;
	add.s64 	%rd86, %rd77, %rd85;
	ld.global.nc.u32 	%r104, [%rd86];
	mul.wide.s32 	%rd87, %r104, 8;
	add.s64 	%rd88, %rd4, %rd87;
	ld.global.nc.f64 	%fd27, [%rd88+-8];
	ld.global.nc.u32 	%r105, [%rd86+4];
	mul.wide.s32 	%rd89, %r105, 8;
	add.s64 	%rd90, %rd4, %rd89;
	ld.global.nc.f64 	%fd28, [%rd90+-8];
	mul.f64 	%fd29, %fd27, %fd28;
	add.s64 	%rd91, %rd82, %rd85;
	ld.global.nc.u32 	%r106, [%rd91];
	mul.wide.s32 	%rd92, %r106, 8;
	add.s64 	%rd93, %rd2, %rd92;
	st.global.f64 	[%rd93+-8], %fd29;
	add.s64 	%rd94, %rd86, %rd85;
	ld.global.nc.u32 	%r107, [%rd94];
	mul.wide.s32 	%rd95, %r107, 8;
	add.s64 	%rd96, %rd4, %rd95;
	ld.global.nc.f64 	%fd30, [%rd96+-8];
	ld.global.nc.u32 	%r108, [%rd94+4];
	mul.wide.s32 	%rd97, %r108, 8;
	add.s64 	%rd98, %rd4, %rd97;
	ld.global.nc.f64 	%fd31, [%rd98+-8];
	mul.f64 	%fd32, %fd30, %fd31;
	add.s64 	%rd99, %rd91, %rd85;
	ld.global.nc.u32 	%r109, [%rd99];
	mul.wide.s32 	%rd100, %r109, 8;
	add.s64 	%rd101, %rd2, %rd100;
	st.global.f64 	[%rd101+-8], %fd32;
	add.s64 	%rd102, %rd94, %rd85;
	ld.global.nc.u32 	%r110, [%rd102];
	mul.wide.s32 	%rd103, %r110, 8;
	add.s64 	%rd104, %rd4, %rd103;
	ld.global.nc.f64 	%fd33, [%rd104+-8];
	ld.global.nc.u32 	%r111, [%rd102+4];
	mul.wide.s32 	%rd105, %r111, 8;
	add.s64 	%rd106, %rd4, %rd105;
	ld.global.nc.f64 	%fd34, [%rd106+-8];
	mul.f64 	%fd35, %fd33, %fd34;
	add.s64 	%rd107, %rd99, %rd85;
	ld.global.nc.u32 	%r112, [%rd107];
	mul.wide.s32 	%rd108, %r112, 8;
	add.s64 	%rd109, %rd2, %rd108;
	st.global.f64 	[%rd109+-8], %fd35;
	add.s32 	%r160, %r113, %r160;
	setp.lt.s32 	%p18, %r160, %r141;
	@%p18 bra 	$L__BB1_27;
$L__BB1_28:
	ret;
$L__BB1_29:
	ld.param.u64 	%rd143, [_Z17gather_kernel_mulPdiiPKiPKdiS1_S__param_7];
	mul.wide.s32 	%rd18, %r147, 4;
	add.s64 	%rd19, %rd5, %rd18;
	ld.global.nc.u32 	%r69, [%rd19];
	mul.wide.s32 	%rd20, %r69, 8;
	add.s64 	%rd21, %rd4, %rd20;
	ld.global.nc.f64 	%fd2, [%rd21+-8];
	cvta.to.global.u64 	%rd22, %rd143;
	mul.wide.s32 	%rd23, %r147, 8;
	add.s64 	%rd24, %rd22, %rd23;
	st.global.f64 	[%rd24], %fd2;
	mul.wide.s32 	%rd25, %r4, 4;
	add.s64 	%rd26, %rd19, %rd25;
	ld.global.nc.u32 	%r70, [%rd26];
	mul.wide.s32 	%rd27, %r70, 8;
	add.s64 	%rd28, %rd4, %rd27;
	ld.global.nc.f64 	%fd3, [%rd28+-8];
	mul.wide.s32 	%rd29, %r4, 8;
	add.s64 	%rd30, %rd24, %rd29;
	st.global.f64 	[%rd30], %fd3;
	add.s64 	%rd31, %rd26, %rd25;
	ld.global.nc.u32 	%r71, [%rd31];
	mul.wide.s32 	%rd32, %r71, 8;
	add.s64 	%rd33, %rd4, %rd32;
	ld.global.nc.f64 	%fd4, [%rd33+-8];
	add.s64 	%rd34, %rd30, %rd29;
	st.global.f64 	[%rd34], %fd4;
	add.s64 	%rd35, %rd31, %rd25;
	ld.global.nc.u32 	%r72, [%rd35];
	mul.wide.s32 	%rd36, %r72, 8;
	add.s64 	%rd37, %rd4, %rd36;
	ld.global.nc.f64 	%fd5, [%rd37+-8];
	add.s64 	%rd38, %rd34, %rd29;
	st.global.f64 	[%rd38], %fd5;
	shl.b32 	%r73, %r4, 2;
	add.s32 	%r147, %r73, %r147;
	setp.lt.s32 	%p6, %r147, %r6;
	@%p6 bra 	$L__BB1_29;
	bra.uni 	$L__BB1_5;

}
	// .globl	_Z17gather_kernel_minPdiiPKiPKdiS1_S_
.visible .entry _Z17gather_kernel_minPdiiPKiPKdiS1_S_(
	.param .u64 .ptr .align 1 _Z17gather_kernel_minPdiiPKiPKdiS1_S__param_0,
	.param .u32 _Z17gather_kernel_minPdiiPKiPKdiS1_S__param_1,
	.param .u32 _Z17gather_kernel_minPdiiPKiPKdiS1_S__param_2,
	.param .u64 .ptr .align 1 _Z17gather_kernel_minPdiiPKiPKdiS1_S__param_3,
	.param .u64 .ptr .align 1 _Z17gather_kernel_minPdiiPKiPKdiS1_S__param_4,
	.param .u32 _Z17gather_kernel_minPdiiPKiPKdiS1_S__param_5,
	.param .u64 .ptr .align 1 _Z17gather_kernel_minPdiiPKiPKdiS1_S__param_6,
	.param .u64 .ptr .align 1 _Z17gather_kernel_minPdiiPKiPKdiS1_S__param_7
)
{
	.reg .pred 	%p<25>;
	.reg .b32 	%r<163>;
	.reg .b64 	%rd<146>;
	.reg .b64 	%fd<41>;

	ld.param.u64 	%rd8, [_Z17gather_kernel_minPdiiPKiPKdiS1_S__param_0];
	ld.param.u32 	%r56, [_Z17gather_kernel_minPdiiPKiPKdiS1_S__param_2];
	ld.param.u64 	%rd9, [_Z17gather_kernel_minPdiiPKiPKdiS1_S__param_3];
	ld.param.u64 	%rd10, [_Z17gather_kernel_minPdiiPKiPKdiS1_S__param_4];
	ld.param.u64 	%rd11, [_Z17gather_kernel_minPdiiPKiPKdiS1_S__param_6];
	ld.param.u64 	%rd7, [_Z17gather_kernel_minPdiiPKiPKdiS1_S__param_7];
	cvta.to.global.u64 	%rd1, %rd7;
	cvta.to.global.u64 	%rd2, %rd8;
	cvta.to.global.u64 	%rd3, %rd9;
	cvta.to.global.u64 	%rd4, %rd10;
	cvta.to.global.u64 	%rd5, %rd11;
	mov.u32 	%r57, %ctaid.x;
	mov.u32 	%r58, %ntid.x;
	mul.lo.s32 	%r1, %r57, %r58;
	mov.u32 	%r2, %tid.x;
	add.s32 	%r3, %r1, %r2;
	mov.u32 	%r59, %nctaid.x;
	mul.lo.s32 	%r4, %r58, %r59;
	abs.s32 	%r5, %r56;
	add.s32 	%r6, %r5, -1;
	setp.ge.s32 	%p1, %r3, %r6;
	@%p1 bra 	$L__BB2_10;
	add.s32 	%r60, %r3, %r4;
	max.s32 	%r61, %r60, %r6;
	setp.lt.s32 	%p2, %r60, %r6;
	selp.u32 	%r62, 1, 0, %p2;
	add.s32 	%r63, %r60, %r62;
	sub.s32 	%r64, %r61, %r63;
	div.u32 	%r65, %r64, %r4;
	add.s32 	%r7, %r65, %r62;
	add.s32 	%r66, %r7, 1;
	and.b32  	%r8, %r66, 3;
	and.b32  	%r67, %r7, 3;
	setp.eq.s32 	%p3, %r67, 3;
	mov.u32 	%r147, %r3;
	@%p3 bra 	$L__BB2_4;
	neg.s32 	%r145, %r8;
	mov.u32 	%r147, %r3;
$L__BB2_3:
	.pragma "nounroll";
	mul.wide.s32 	%rd12, %r147, 8;
	add.s64 	%rd13, %rd1, %rd12;
	mul.wide.s32 	%rd14, %r147, 4;
	add.s64 	%rd15, %rd5, %rd14;
	ld.global.nc.u32 	%r68, [%rd15];
	mul.wide.s32 	%rd16, %r68, 8;
	add.s64 	%rd17, %rd4, %rd16;
	ld.global.nc.f64 	%fd1, [%rd17+-8];
	st.global.f64 	[%rd13], %fd1;
	add.s32 	%r147, %r147, %r4;
	add.s32 	%r145, %r145, 1;
	setp.ne.s32 	%p4, %r145, 0;
	@%p4 bra 	$L__BB2_3;
$L__BB2_4:
	setp.lt.u32 	%p5, %r7, 3;
	@%p5 bra 	$L__BB2_5;
	bra.uni 	$L__BB2_29;
$L__BB2_5:
	setp.eq.s32 	%p7, %r67, 3;
	mov.u32 	%r150, %r3;
	@%p7 bra 	$L__BB2_8;
	neg.s32 	%r148, %r8;
	mov.u32 	%r150, %r3;
$L__BB2_7:
	.pragma "nounroll";
	ld.param.u64 	%rd144, [_Z17gather_kernel_minPdiiPKiPKdiS1_S__param_7];
	mul.wide.s32 	%rd39, %r150, 8;
	cvta.to.global.u64 	%rd40, %rd144;
	add.s64 	%rd41, %rd40, %rd39;
	mul.wide.s32 	%rd42, %r150, 4;
	add.s64 	%rd43, %rd3, %rd42;
	ld.global.nc.u32 	%r77, [%rd43];
	mul.wide.s32 	%rd44, %r77, 8;
	add.s64 	%rd45, %rd2, %rd44;
	ld.global.f64 	%fd6, [%rd45+-8];
	ld.global.f64 	%fd7, [%rd41];
	min.f64 	%fd8, %fd6, %fd7;
	st.global.f64 	[%rd45+-8], %fd8;
	add.s32 	%r150, %r150, %r4;
	add.s32 	%r148, %r148, 1;
	setp.ne.s32 	%p8, %r148, 0;
	@%p8 bra 	$L__BB2_7;
$L__BB2_8:
	setp.lt.u32 	%p9, %r7, 3;
	@%p9 bra 	$L__BB2_10;
$L__BB2_9:
	ld.param.u64 	%rd145, [_Z17gather_kernel_minPdiiPKiPKdiS1_S__param_7];
	mul.wide.s32 	%rd46, %r150, 4;
	add.s64 	%rd47, %rd3, %rd46;
	ld.global.nc.u32 	%r78, [%rd47];
	mul.wide.s32 	%rd48, %r78, 8;
	add.s64 	%rd49, %rd2, %rd48;
	ld.global.f64 	%fd9, [%rd49+-8];
	cvta.to.global.u64 	%rd50, %rd145;
	mul.wide.s32 	%rd51, %r150, 8;
	add.s64 	%rd52, %rd50, %rd51;
	ld.global.f64 	%fd10, [%rd52];
	min.f64 	%fd11, %fd9, %fd10;
	st.global.f64 	[%rd49+-8], %fd11;
	mul.wide.s32 	%rd53, %r4, 4;
	add.s64 	%rd54, %rd47, %rd53;
	ld.global.nc.u32 	%r79, [%rd54];
	mul.wide.s32 	%rd55, %r79, 8;
	add.s64 	%rd56, %rd2, %rd55;
	ld.global.f64 	%fd12, [%rd56+-8];
	mul.wide.s32 	%rd57, %r4, 8;
	add.s64 	%rd58, %rd52, %rd57;
	ld.global.f64 	%fd13, [%rd58];
	min.f64 	%fd14, %fd12, %fd13;
	st.global.f64 	[%rd56+-8], %fd14;
	add.s64 	%rd59, %rd54, %rd53;
	ld.global.nc.u32 	%r80, [%rd59];
	mul.wide.s32 	%rd60, %r80, 8;
	add.s64 	%rd61, %rd2, %rd60;
	ld.global.f64 	%fd15, [%rd61+-8];
	add.s64 	%rd62, %rd58, %rd57;
	ld.global.f64 	%fd16, [%rd62];
	min.f64 	%fd17, %fd15, %fd16;
	st.global.f64 	[%rd61+-8], %fd17;
	add.s64 	%rd63, %rd59, %rd53;
	ld.global.nc.u32 	%r81, [%rd63];
	mul.wide.s32 	%rd64, %r81, 8;
	add.s64 	%rd65, %rd2, %rd64;
	ld.global.f64 	%fd18, [%rd65+-8];
	add.s64 	%rd66, %rd62, %rd57;
	ld.global.f64 	%fd19, [%rd66];
	min.f64 	%fd20, %fd18, %fd19;
	st.global.f64 	[%rd65+-8], %fd20;
	shl.b32 	%r82, %r4, 2;
	add.s32 	%r150, %r82, %r150;
	setp.lt.s32 	%p10, %r150, %r6;
	@%p10 bra 	$L__BB2_9;
$L__BB2_10:
	setp.gt.s32 	%p11, %r56, -1;
	@%p11 bra 	$L__BB2_19;
	ld.param.u32 	%r142, [_Z17gather_kernel_minPdiiPKiPKdiS1_S__param_1];
	add.s32 	%r155, %r6, %r3;
	setp.ge.s32 	%p19, %r155, %r142;
	@%p19 bra 	$L__BB2_28;
	ld.param.u32 	%r143, [_Z17gather_kernel_minPdiiPKiPKdiS1_S__param_1];
	add.s32 	%r26, %r2, %r5;
	add.s32 	%r114, %r4, %r1;
	add.s32 	%r115, %r26, %r114;
	add.s32 	%r116, %r115, -1;
	max.s32 	%r117, %r143, %r116;
	add.s32 	%r118, %r3, %r4;
	sub.s32 	%r119, %r117, %r118;
	add.s32 	%r120, %r119, 1;
	setp.ne.s32 	%p20, %r120, %r5;
	selp.u32 	%r121, 1, 0, %p20;
	add.s32 	%r122, %r5, %r121;
	sub.s32 	%r123, %r120, %r122;
	div.u32 	%r124, %r123, %r4;
	add.s32 	%r27, %r124, %r121;
	and.b32  	%r125, %r27, 3;
	setp.eq.s32 	%p21, %r125, 3;
	@%p21 bra 	$L__BB2_16;
	add.s32 	%r154, %r26, %r1;
	add.s32 	%r126, %r27, 1;
	and.b32  	%r127, %r126, 3;
	neg.s32 	%r153, %r127;
$L__BB2_14:
	.pragma "nounroll";
	mul.wide.s32 	%rd110, %r155, 4;
	add.s64 	%rd111, %rd3, %rd110;
	add.s64 	%rd112, %rd5, %rd110;
	ld.global.nc.u32 	%r128, [%rd112];
	mul.wide.s32 	%rd113, %r128, 8;
	add.s64 	%rd114, %rd4, %rd113;
	ld.global.nc.f64 	%fd36, [%rd114+-8];
	ld.global.nc.u32 	%r129, [%rd111];
	mul.wide.s32 	%rd115, %r129, 8;
	add.s64 	%rd116, %rd2, %rd115;
	st.global.f64 	[%rd116+-8], %fd36;
	add.s32 	%r155, %r155, %r4;
	add.s32 	%r154, %r154, %r4;
	add.s32 	%r153, %r153, 1;
	setp.ne.s32 	%p22, %r153, 0;
	@%p22 bra 	$L__BB2_14;
	add.s32 	%r155, %r154, -1;
$L__BB2_16:
	setp.lt.u32 	%p23, %r27, 3;
	@%p23 bra 	$L__BB2_28;
	mul.wide.s32 	%rd124, %r4, 4;
	shl.b32 	%r138, %r4, 2;
$L__BB2_18:
	ld.param.u32 	%r144, [_Z17gather_kernel_minPdiiPKiPKdiS1_S__param_1];
	mul.wide.s32 	%rd117, %r155, 4;
	add.s64 	%rd118, %rd5, %rd117;
	ld.global.nc.u32 	%r130, [%rd118];
	mul.wide.s32 	%rd119, %r130, 8;
	add.s64 	%rd120, %rd4, %rd119;
	ld.global.nc.f64 	%fd37, [%rd120+-8];
	add.s64 	%rd121, %rd3, %rd117;
	ld.global.nc.u32 	%r131, [%rd121];
	mul.wide.s32 	%rd122, %r131, 8;
	add.s64 	%rd123, %rd2, %rd122;
	st.global.f64 	[%rd123+-8], %fd37;
	add.s64 	%rd125, %rd118, %rd124;
	ld.global.nc.u32 	%r132, [%rd125];
	mul.wide.s32 	%rd126, %r132, 8;
	add.s64 	%rd127, %rd4, %rd126;
	ld.global.nc.f64 	%fd38, [%rd127+-8];
	add.s64 	%rd128, %rd121, %rd124;
	ld.global.nc.u32 	%r133, [%rd128];
	mul.wide.s32 	%rd129, %r133, 8;
	add.s64 	%rd130, %rd2, %rd129;
	st.global.f64 	[%rd130+-8], %fd38;
	add.s64 	%rd131, %rd125, %rd124;
	ld.global.nc.u32 	%r134, [%rd131];
	mul.wide.s32 	%rd132, %r134, 8;
	add.s64 	%rd133, %rd4, %rd132;
	ld.global.nc.f64 	%fd39, [%rd133+-8];
	add.s64 	%rd134, %rd128, %rd124;
	ld.global.nc.u32 	%r135, [%rd134];
	mul.wide.s32 	%rd135, %r135, 8;
	add.s64 	%rd136, %rd2, %rd135;
	st.global.f64 	[%rd136+-8], %fd39;
	add.s64 	%rd137, %rd131, %rd124;
	ld.global.nc.u32 	%r136, [%rd137];
	mul.wide.s32 	%rd138, %r136, 8;
	add.s64 	%rd139, %rd4, %rd138;
	ld.global.nc.f64 	%fd40, [%rd139+-8];
	add.s64 	%rd140, %rd134, %rd124;
	ld.global.nc.u32 	%r137, [%rd140];
	mul.wide.s32 	%rd141, %r137, 8;
	add.s64 	%rd142, %rd2, %rd141;
	st.global.f64 	[%rd142+-8], %fd40;
	add.s32 	%r155, %r138, %r155;
	setp.lt.s32 	%p24, %r155, %r144;
	@%p24 bra 	$L__BB2_18;
	bra.uni 	$L__BB2_28;
$L__BB2_19:
	and.b32  	%r83, %r3, 1;
	setp.eq.b32 	%p12, %r83, 1;
	@%p12 bra 	$L__BB2_28;
	ld.param.u32 	%r139, [_Z17gather_kernel_minPdiiPKiPKdiS1_S__param_1];
	add.s32 	%r84, %r3, %r56;
	add.s32 	%r160, %r84, -1;
	setp.ge.s32 	%p13, %r160, %r139;
	@%p13 bra 	$L__BB2_28;
	ld.param.u32 	%r140, [_Z17gather_kernel_minPdiiPKiPKdiS1_S__param_1];
	add.s32 	%r41, %r2, %r56;
	add.s32 	%r85, %r4, %r1;
	add.s32 	%r86, %r41, %r85;
	add.s32 	%r87, %r86, -1;
	max.s32 	%r88, %r140, %r87;
	sub.s32 	%r89, %r88, %r86;
	add.s32 	%r90, %r89, 1;
	setp.ne.s32 	%p14, %r90, 0;
	selp.u32 	%r91, 1, 0, %p14;
	selp.s32 	%r92, -1, 0, %p14;
	add.s32 	%r93, %r90, %r92;
	div.u32 	%r94, %r93, %r4;
	add.s32 	%r42, %r94, %r91;
	and.b32  	%r95, %r42, 3;
	setp.eq.s32 	%p15, %r95, 3;
	@%p15 bra 	$L__BB2_25;
	add.s32 	%r159, %r41, %r1;
	add.s64 	%rd6, %rd5, 4;
	add.s32 	%r96, %r42, 1;
	and.b32  	%r97, %r96, 3;
	neg.s32 	%r158, %r97;
$L__BB2_23:
	.pragma "nounroll";
	mul.wide.s32 	%rd67, %r160, 4;
	add.s64 	%rd68, %rd3, %rd67;
	add.s64 	%rd69, %rd6, %rd67;
	ld.global.nc.u32 	%r98, [%rd69+-4];
	mul.wide.s32 	%rd70, %r98, 8;
	add.s64 	%rd71, %rd4, %rd70;
	ld.global.nc.f64 	%fd21, [%rd71+-8];
	ld.global.nc.u32 	%r99, [%rd69];
	mul.wide.s32 	%rd72, %r99, 8;
	add.s64 	%rd73, %rd4, %rd72;
	ld.global.nc.f64 	%fd22, [%rd73+-8];
	min.f64 	%fd23, %fd21, %fd22;
	ld.global.nc.u32 	%r100, [%rd68];
	mul.wide.s32 	%rd74, %r100, 8;
	add.s64 	%rd75, %rd2, %rd74;
	st.global.f64 	[%rd75+-8], %fd23;
	add.s32 	%r160, %r160, %r4;
	add.s32 	%r159, %r159, %r4;
	add.s32 	%r158, %r158, 1;
	setp.ne.s32 	%p16, %r158, 0;
	@%p16 bra 	$L__BB2_23;
	add.s32 	%r160, %r159, -1;
$L__BB2_25:
	setp.lt.u32 	%p17, %r42, 3;
	@%p17 bra 	$L__BB2_28;
	mul.wide.s32 	%rd85, %r4, 4;
	shl.b32 	%r113, %r4, 2;
$L__BB2_27:
	ld.param.u32 	%r141, [_Z17gather_kernel_minPdiiPKiPKdiS1_S__param_1];
	mul.wide.s32 	%rd76, %r160, 4;
	add.s64 	%rd77, %rd5, %rd76;
	ld.global.nc.u32 	%r101, [%rd77];
	mul.wide.s32 	%rd78, %r101, 8;
	add.s64 	%rd79, %rd4, %rd78;
	ld.global.nc.f64 	%fd24, [%rd79+-8];
	ld.global.nc.u32 	%r102, [%rd77+4];
	mul.wide.s32 	%rd80, %r102, 8;
	add.s64 	%rd81, %rd4, %rd80;
	ld.global.nc.f64 	%fd25, [%rd81+-8];
	min.f64 	%fd26, %fd24, %fd25;
	add.s64 	%rd82, %rd3, %rd76;
	ld.global.nc.u32 	%r103, [%rd82];
	mul.wide.s32 	%rd83, %r103, 8;
	add.s64 	%rd84, %rd2, %rd83;
	st.global.f64 	[%rd84+-8], %fd26;
	add.s64 	%rd86, %rd77, %rd85;
	ld.global.nc.u32 	%r104, [%rd86];
	mul.wide.s32 	%rd87, %r104, 8;
	add.s64 	%rd88, %rd4, %rd87;
	ld.global.nc.f64 	%fd27, [%rd88+-8];
	ld.global.nc.u32 	%r105, [%rd86+4];
	mul.wide.s32 	%rd89, %r105, 8;
	add.s64 	%rd90, %rd4, %rd89;
	ld.global.nc.f64 	%fd28, [%rd90+-8];
	min.f64 	%fd29, %fd27, %fd28;
	add.s64 	%rd91, %rd82, %rd85;
	ld.global.nc.u32 	%r106, [%rd91];
	mul.wide.s32 	%rd92, %r106, 8;
	add.s64 	%rd93, %rd2, %rd92;
	st.global.f64 	[%rd93+-8], %fd29;
	add.s64 	%rd94, %rd86, %rd85;
	ld.global.nc.u32 	%r107, [%rd94];
	mul.wide.s32 	%rd95, %r107, 8;
	add.s64 	%rd96, %rd4, %rd95;
	ld.global.nc.f64 	%fd30, [%rd96+-8];
	ld.global.nc.u32 	%r108, [%rd94+4];
	mul.wide.s32 	%rd97, %r108, 8;
	add.s64 	%rd98, %rd4, %rd97;
	ld.global.nc.f64 	%fd31, [%rd98+-8];
	min.f64 	%fd32, %fd30, %fd31;
	add.s64 	%rd99, %rd91, %rd85;
	ld.global.nc.u32 	%r109, [%rd99];
	mul.wide.s32 	%rd100, %r109, 8;
	add.s64 	%rd101, %rd2, %rd100;
	st.global.f64 	[%rd101+-8], %fd32;
	add.s64 	%rd102, %rd94, %rd85;
	ld.global.nc.u32 	%r110, [%rd102];
	mul.wide.s32 	%rd103, %r110, 8;
	add.s64 	%rd104, %rd4, %rd103;
	ld.global.nc.f64 	%fd33, [%rd104+-8];
	ld.global.nc.u32 	%r111, [%rd102+4];
	mul.wide.s32 	%rd105, %r111, 8;
	add.s64 	%rd106, %rd4, %rd105;
	ld.global.nc.f64 	%fd34, [%rd106+-8];
	min.f64 	%fd35, %fd33, %fd34;
	add.s64 	%rd107, %rd99, %rd85;
	ld.global.nc.u32 	%r112, [%rd107];
	mul.wide.s32 	%rd108, %r112, 8;
	add.s64 	%rd109, %rd2, %rd108;
	st.global.f64 	[%rd109+-8], %fd35;
	add.s32 	%r160, %r113, %r160;
	setp.lt.s32 	%p18, %r160, %r141;
	@%p18 bra 	$L__BB2_27;
$L__BB2_28:
	ret;
$L__BB2_29:
	ld.param.u64 	%rd143, [_Z17gather_kernel_minPdiiPKiPKdiS1_S__param_7];
	mul.wide.s32 	%rd18, %r147, 4;
	add.s64 	%rd19, %rd5, %rd18;
	ld.global.nc.u32 	%r69, [%rd19];
	mul.wide.s32 	%rd20, %r69, 8;
	add.s64 	%rd21, %rd4, %rd20;
	ld.global.nc.f64 	%fd2, [%rd21+-8];
	cvta.to.global.u64 	%rd22, %rd143;
	mul.wide.s32 	%rd23, %r147, 8;
	add.s64 	%rd24, %rd22, %rd23;
	st.global.f64 	[%rd24], %fd2;
	mul.wide.s32 	%rd25, %r4, 4;
	add.s64 	%rd26, %rd19, %rd25;
	ld.global.nc.u32 	%r70, [%rd26];
	mul.wide.s32 	%rd27, %r70, 8;
	add.s64 	%rd28, %rd4, %rd27;
	ld.global.nc.f64 	%fd3, [%rd28+-8];
	mul.wide.s32 	%rd29, %r4, 8;
	add.s64 	%rd30, %rd24, %rd29;
	st.global.f64 	[%rd30], %fd3;
	add.s64 	%rd31, %rd26, %rd25;
	ld.global.nc.u32 	%r71, [%rd31];
	mul.wide.s32 	%rd32, %r71, 8;
	add.s64 	%rd33, %rd4, %rd32;
	ld.global.nc.f64 	%fd4, [%rd33+-8];
	add.s64 	%rd34, %rd30, %rd29;
	st.global.f64 	[%rd34], %fd4;
	add.s64 	%rd35, %rd31, %rd25;
	ld.global.nc.u32 	%r72, [%rd35];
	mul.wide.s32 	%rd36, %r72, 8;
	add.s64 	%rd37, %rd4, %rd36;
	ld.global.nc.f64 	%fd5, [%rd37+-8];
	add.s64 	%rd38, %rd34, %rd29;
	st.global.f64 	[%rd38], %fd5;
	shl.b32 	%r73, %r4, 2;
	add.s32 	%r147, %r73, %r147;
	setp.lt.s32 	%p6, %r147, %r6;
	@%p6 bra 	$L__BB2_29;
	bra.uni 	$L__BB2_5;

}
	// .globl	_Z17gather_kernel_maxPdiiPKiPKdiS1_S_
.visible .entry _Z17gather_kernel_maxPdiiPKiPKdiS1_S_(
	.param .u64 .ptr .align 1 _Z17gather_kernel_maxPdiiPKiPKdiS1_S__param_0,
	.param .u32 _Z17gather_kernel_maxPdiiPKiPKdiS1_S__param_1,
	.param .u32 _Z17gather_kernel_maxPdiiPKiPKdiS1_S__param_2,
	.param .u64 .ptr .align 1 _Z17gather_kernel_maxPdiiPKiPKdiS1_S__param_3,
	.param .u64 .ptr .align 1 _Z17gather_kernel_maxPdiiPKiPKdiS1_S__param_4,
	.param .u32 _Z17gather_kernel_maxPdiiPKiPKdiS1_S__param_5,
	.param .u64 .ptr .align 1 _Z17gather_kernel_maxPdiiPKiPKdiS1_S__param_6,
	.param .u64 .ptr .align 1 _Z17gather_kernel_maxPdiiPKiPKdiS1_S__param_7
)
{
	.reg .pred 	%p<25>;
	.reg .b32 	%r<163>;
	.reg .b64 	%rd<146>;
	.reg .b64 	%fd<41>;

	ld.param.u64 	%rd8, [_Z17gather_kernel_maxPdiiPKiPKdiS1_S__param_0];
	ld.param.u32 	%r56, [_Z17gather_kernel_maxPdiiPKiPKdiS1_S__param_2];
	ld.param.u64 	%rd9, [_Z17gather_kernel_maxPdiiPKiPKdiS1_S__param_3];
	ld.param.u64 	%rd10, [_Z17gather_kernel_maxPdiiPKiPKdiS1_S__param_4];
	ld.param.u64 	%rd11, [_Z17gather_kernel_maxPdiiPKiPKdiS1_S__param_6];
	ld.param.u64 	%rd7, [_Z17gather_kernel_maxPdiiPKiPKdiS1_S__param_7];
	cvta.to.global.u64 	%rd1, %rd7;
	cvta.to.global.u64 	%rd2, %rd8;
	cvta.to.global.u64 	%rd3, %rd9;
	cvta.to.global.u64 	%rd4, %rd10;
	cvta.to.global.u64 	%rd5, %rd11;
	mov.u32 	%r57, %ctaid.x;
	mov.u32 	%r58, %ntid.x;
	mul.lo.s32 	%r1, %r57, %r58;
	mov.u32 	%r2, %tid.x;
	add.s32 	%r3, %r1, %r2;
	mov.u32 	%r59, %nctaid.x;
	mul.lo.s32 	%r4, %r58, %r59;
	abs.s32 	%r5, %r56;
	add.s32 	%r6, %r5, -1;
	setp.ge.s32 	%p1, %r3, %r6;
	@%p1 bra 	$L__BB3_10;
	add.s32 	%r60, %r3, %r4;
	max.s32 	%r61, %r60, %r6;
	setp.lt.s32 	%p2, %r60, %r6;
	selp.u32 	%r62, 1, 0, %p2;
	add.s32 	%r63, %r60, %r62;
	sub.s32 	%r64, %r61, %r63;
	div.u32 	%r65, %r64, %r4;
	add.s32 	%r7, %r65, %r62;
	add.s32 	%r66, %r7, 1;
	and.b32  	%r8, %r66, 3;
	and.b32  	%r67, %r7, 3;
	setp.eq.s32 	%p3, %r67, 3;
	mov.u32 	%r147, %r3;
	@%p3 bra 	$L__BB3_4;
	neg.s32 	%r145, %r8;
	mov.u32 	%r147, %r3;
$L__BB3_3:
	.pragma "nounroll";
	mul.wide.s32 	%rd12, %r147, 8;
	add.s64 	%rd13, %rd1, %rd12;
	mul.wide.s32 	%rd14, %r147, 4;
	add.s64 	%rd15, %rd5, %rd14;
	ld.global.nc.u32 	%r68, [%rd15];
	mul.wide.s32 	%rd16, %r68, 8;
	add.s64 	%rd17, %rd4, %rd16;
	ld.global.nc.f64 	%fd1, [%rd17+-8];
	st.global.f64 	[%rd13], %fd1;
	add.s32 	%r147, %r147, %r4;
	add.s32 	%r145, %r145, 1;
	setp.ne.s32 	%p4, %r145, 0;
	@%p4 bra 	$L__BB3_3;
$L__BB3_4:
	setp.lt.u32 	%p5, %r7, 3;
	@%p5 bra 	$L__BB3_5;
	bra.uni 	$L__BB3_29;
$L__BB3_5:
	setp.eq.s32 	%p7, %r67, 3;
	mov.u32 	%r150, %r3;
	@%p7 bra 	$L__BB3_8;
	neg.s32 	%r148, %r8;
	mov.u32 	%r150, %r3;
$L__BB3_7:
	.pragma "nounroll";
	ld.param.u64 	%rd144, [_Z17gather_kernel_maxPdiiPKiPKdiS1_S__param_7];
	mul.wide.s32 	%rd39, %r150, 8;
	cvta.to.global.u64 	%rd40, %rd144;
	add.s64 	%rd41, %rd40, %rd39;
	mul.wide.s32 	%rd42, %r150, 4;
	add.s64 	%rd43, %rd3, %rd42;
	ld.global.nc.u32 	%r77, [%rd43];
	mul.wide.s32 	%rd44, %r77, 8;
	add.s64 	%rd45, %rd2, %rd44;
	ld.global.f64 	%fd6, [%rd45+-8];
	ld.global.f64 	%fd7, [%rd41];
	max.f64 	%fd8, %fd6, %fd7;
	st.global.f64 	[%rd45+-8], %fd8;
	add.s32 	%r150, %r150, %r4;
	add.s32 	%r148, %r148, 1;
	setp.ne.s32 	%p8, %r148, 0;
	@%p8 bra 	$L__BB3_7;
$L__BB3_8:
	setp.lt.u32 	%p9, %r7, 3;
	@%p9 bra 	$L__BB3_10;
$L__BB3_9:
	ld.param.u64 	%rd145, [_Z17gather_kernel_maxPdiiPKiPKdiS1_S__param_7];
	mul.wide.s32 	%rd46, %r150, 4;
	add.s64 	%rd47, %rd3, %rd46;
	ld.global.nc.u32 	%r78, [%rd47];
	mul.wide.s32 	%rd48, %r78, 8;
	add.s64 	%rd49, %rd2, %rd48;
	ld.global.f64 	%fd9, [%rd49+-8];
	cvta.to.global.u64 	%rd50, %rd145;
	mul.wide.s32 	%rd51, %r150, 8;
	add.s64 	%rd52, %rd50, %rd51;
	ld.global.f64 	%fd10, [%rd52];
	max.f64 	%fd11, %fd9, %fd10;
	st.global.f64 	[%rd49+-8], %fd11;
	mul.wide.s32 	%rd53, %r4, 4;
	add.s64 	%rd54, %rd47, %rd53;
	ld.global.nc.u32 	%r79, [%rd54];
	mul.wide.s32 	%rd55, %r79, 8;
	add.s64 	%rd56, %rd2, %rd55;
	ld.global.f64 	%fd12, [%rd56+-8];
	mul.wide.s32 	%rd57, %r4, 8;
	add.s64 	%rd58, %rd52, %rd57;
	ld.global.f64 	%fd13, [%rd58];
	max.f64 	%fd14, %fd12, %fd13;
	st.global.f64 	[%rd56+-8], %fd14;
	add.s64 	%rd59, %rd54, %rd53;
	ld.global.nc.u32 	%r80, [%rd59];
	mul.wide.s32 	%rd60, %r80, 8;
	add.s64 	%rd61, %rd2, %rd60;
	ld.global.f64 	%fd15, [%rd61+-8];
	add.s64 	%rd62, %rd58, %rd57;
	ld.global.f64 	%fd16, [%rd62];
	max.f64 	%fd17, %fd15, %fd16;
	st.global.f64 	[%rd61+-8], %fd17;
	add.s64 	%rd63, %rd59, %rd53;
	ld.global.nc.u32 	%r81, [%rd63];
	mul.wide.s32 	%rd64, %r81, 8;
	add.s64 	%rd65, %rd2, %rd64;
	ld.global.f64 	%fd18, [%rd65+-8];
	add.s64 	%rd66, %rd62, %rd57;
	ld.global.f64 	%fd19, [%rd66];
	max.f64 	%fd20, %fd18, %fd19;
	st.global.f64 	[%rd65+-8], %fd20;
	shl.b32 	%r82, %r4, 2;
	add.s32 	%r150, %r82, %r150;
	setp.lt.s32 	%p10, %r150, %r6;
	@%p10 bra 	$L__BB3_9;
$L__BB3_10:
	setp.gt.s32 	%p11, %r56, -1;
	@%p11 bra 	$L__BB3_19;
	ld.param.u32 	%r142, [_Z17gather_kernel_maxPdiiPKiPKdiS1_S__param_1];
	add.s32 	%r155, %r6, %r3;
	setp.ge.s32 	%p19, %r155, %r142;
	@%p19 bra 	$L__BB3_28;
	ld.param.u32 	%r143, [_Z17gather_kernel_maxPdiiPKiPKdiS1_S__param_1];
	add.s32 	%r26, %r2, %r5;
	add.s32 	%r114, %r4, %r1;
	add.s32 	%r115, %r26, %r114;
	add.s32 	%r116, %r115, -1;
	max.s32 	%r117, %r143, %r116;
	add.s32 	%r118, %r3, %r4;
	sub.s32 	%r119, %r117, %r118;
	add.s32 	%r120, %r119, 1;
	setp.ne.s32 	%p20, %r120, %r5;
	selp.u32 	%r121, 1, 0, %p20;
	add.s32 	%r122, %r5, %r121;
	sub.s32 	%r123, %r120, %r122;
	div.u32 	%r124, %r123, %r4;
	add.s32 	%r27, %r124, %r121;
	and.b32  	%r125, %r27, 3;
	setp.eq.s32 	%p21, %r125, 3;
	@%p21 bra 	$L__BB3_16;
	add.s32 	%r154, %r26, %r1;
	add.s32 	%r126, %r27, 1;
	and.b32  	%r127, %r126, 3;
	neg.s32 	%r153, %r127;
$L__BB3_14:
	.pragma "nounroll";
	mul.wide.s32 	%rd110, %r155, 4;
	add.s64 	%rd111, %rd3, %rd110;
	add.s64 	%rd112, %rd5, %rd110;
	ld.global.nc.u32 	%r128, [%rd112];
	mul.wide.s32 	%rd113, %r128, 8;
	add.s64 	%rd114, %rd4, %rd113;
	ld.global.nc.f64 	%fd36, [%rd114+-8];
	ld.global.nc.u32 	%r129, [%rd111];
	mul.wide.s32 	%rd115, %r129, 8;
	add.s64 	%rd116, %rd2, %rd115;
	st.global.f64 	[%rd116+-8], %fd36;
	add.s32 	%r155, %r155, %r4;
	add.s32 	%r154, %r154, %r4;
	add.s32 	%r153, %r153, 1;
	setp.ne.s32 	%p22, %r153, 0;
	@%p22 bra 	$L__BB3_14;
	add.s32 	%r155, %r154, -1;
$L__BB3_16:
	setp.lt.u32 	%p23, %r27, 3;
	@%p23 bra 	$L__BB3_28;
	mul.wide.s32 	%rd124, %r4, 4;
	shl.b32 	%r138, %r4, 2;
$L__BB3_18:
	ld.param.u32 	%r144, [_Z17gather_kernel_maxPdiiPKiPKdiS1_S__param_1];
	mul.wide.s32 	%rd117, %r155, 4;
	add.s64 	%rd118, %rd5, %rd117;
	ld.global.nc.u32 	%r130, [%rd118];
	mul.wide.s32 	%rd119, %r130, 8;
	add.s64 	%rd120, %rd4, %rd119;
	ld.global.nc.f64 	%fd37, [%rd120+-8];
	add.s64 	%rd121, %rd3, %rd117;
	ld.global.nc.u32 	%r131, [%rd121];
	mul.wide.s32 	%rd122, %r131, 8;
	add.s64 	%rd123, %rd2, %rd122;
	st.global.f64 	[%rd123+-8], %fd37;
	add.s64 	%rd125, %rd118, %rd124;
	ld.global.nc.u32 	%r132, [%rd125];
	mul.wide.s32 	%rd126, %r132, 8;
	add.s64 	%rd127, %rd4, %rd126;
	ld.global.nc.f64 	%fd38, [%rd127+-8];
	add.s64 	%rd128, %rd121, %rd124;
	ld.global.nc.u32 	%r133, [%rd128];
	mul.wide.s32 	%rd129, %r133, 8;
	add.s64 	%rd130, %rd2, %rd129;
	st.global.f64 	[%rd130+-8], %fd38;
	add.s64 	%rd131, %rd125, %rd124;
	ld.global.nc.u32 	%r134, [%rd131];
	mul.wide.s32 	%rd132, %r134, 8;
	add.s64 	%rd133, %rd4, %rd132;
	ld.global.nc.f64 	%fd39, [%rd133+-8];
	add.s64 	%rd134, %rd128, %rd124;
	ld.global.nc.u32 	%r135, [%rd134];
	mul.wide.s32 	%rd135, %r135, 8;
	add.s64 	%rd136, %rd2, %rd135;
	st.global.f64 	[%rd136+-8], %fd39;
	add.s64 	%rd137, %rd131, %rd124;
	ld.global.nc.u32 	%r136, [%rd137];
	mul.wide.s32 	%rd138, %r136, 8;
	add.s64 	%rd139, %rd4, %rd138;
	ld.global.nc.f64 	%fd40, [%rd139+-8];
	add.s64 	%rd140, %rd134, %rd124;
	ld.global.nc.u32 	%r137, [%rd140];
	mul.wide.s32 	%rd141, %r137, 8;
	add.s64 	%rd142, %rd2, %rd141;
	st.global.f64 	[%rd142+-8], %fd40;
	add.s32 	%r155, %r138, %r155;
	setp.lt.s32 	%p24, %r155, %r144;
	@%p24 bra 	$L__BB3_18;
	bra.uni 	$L__BB3_28;
$L__BB3_19:
	and.b32  	%r83, %r3, 1;
	setp.eq.b32 	%p12, %r83, 1;
	@%p12 bra 	$L__BB3_28;
	ld.param.u32 	%r139, [_Z17gather_kernel_maxPdiiPKiPKdiS1_S__param_1];
	add.s32 	%r84, %r3, %r56;
	add.s32 	%r160, %r84, -1;
	setp.ge.s32 	%p13, %r160, %r139;
	@%p13 bra 	$L__BB3_28;
	ld.param.u32 	%r140, [_Z17gather_kernel_maxPdiiPKiPKdiS1_S__param_1];
	add.s32 	%r41, %r2, %r56;
	add.s32 	%r85, %r4, %r1;
	add.s32 	%r86, %r41, %r85;
	add.s32 	%r87, %r86, -1;
	max.s32 	%r88, %r140, %r87;
	sub.s32 	%r89, %r88, %r86;
	add.s32 	%r90, %r89, 1;
	setp.ne.s32 	%p14, %r90, 0;
	selp.u32 	%r91, 1, 0, %p14;
	selp.s32 	%r92, -1, 0, %p14;
	add.s32 	%r93, %r90, %r92;
	div.u32 	%r94, %r93, %r4;
	add.s32 	%r42, %r94, %r91;
	and.b32  	%r95, %r42, 3;
	setp.eq.s32 	%p15, %r95, 3;
	@%p15 bra 	$L__BB3_25;
	add.s32 	%r159, %r41, %r1;
	add.s64 	%rd6, %rd5, 4;
	add.s32 	%r96, %r42, 1;
	and.b32  	%r97, %r96, 3;
	neg.s32 	%r158, %r97;
$L__BB3_23:
	.pragma "nounroll";
	mul.wide.s32 	%rd67, %r160, 4;
	add.s64 	%rd68, %rd3, %rd67;
	add.s64 	%rd69, %rd6, %rd67;
	ld.global.nc.u32 	%r98, [%rd69+-4];
	mul.wide.s32 	%rd70, %r98, 8;
	add.s64 	%rd71, %rd4, %rd70;
	ld.global.nc.f64 	%fd21, [%rd71+-8];
	ld.global.nc.u32 	%r99, [%rd69];
	mul.wide.s32 	%rd72, %r99, 8;
	add.s64 	%rd73, %rd4, %rd72;
	ld.global.nc.f64 	%fd22, [%rd73+-8];
	max.f64 	%fd23, %fd21, %fd22;
	ld.global.nc.u32 	%r100, [%rd68];
	mul.wide.s32 	%rd74, %r100, 8;
	add.s64 	%rd75, %rd2, %rd74;
	st.global.f64 	[%rd75+-8], %fd23;
	add.s32 	%r160, %r160, %r4;
	add.s32 	%r159, %r159, %r4;
	add.s32 	%r158, %r158, 1;
	setp.ne.s32 	%p16, %r158, 0;
	@%p16 bra 	$L__BB3_23;
	add.s32 	%r160, %r159, -1;
$L__BB3_25:
	setp.lt.u32 	%p17, %r42, 3;
	@%p17 bra 	$L__BB3_28;
	mul.wide.s32 	%rd85, %r4, 4;
	shl.b32 	%r113, %r4, 2;
$L__BB3_27:
	ld.param.u32 	%r141, [_Z17gather_kernel_maxPdiiPKiPKdiS1_S__param_1];
	mul.wide.s32 	%rd76, %r160, 4;
	add.s64 	%rd77, %rd5, %rd76;
	ld.global.nc.u32 	%r101, [%rd77];
	mul.wide.s32 	%rd78, %r101, 8;
	add.s64 	%rd79, %rd4, %rd78;
	ld.global.nc.f64 	%fd24, [%rd79+-8];
	ld.global.nc.u32 	%r102, [%rd77+4];
	mul.wide.s32 	%rd80, %r102, 8;
	add.s64 	%rd81, %rd4, %rd80;
	ld.global.nc.f64 	%fd25, [%rd81+-8];
	max.f64 	%fd26, %fd24, %fd25;
	add.s64 	%rd82, %rd3, %rd76;
	ld.global.nc.u32 	%r103, [%rd82];
	mul.wide.s32 	%rd83, %r103, 8;
	add.s64 	%rd84, %rd2, %rd83;
	st.global.f64 	[%rd84+-8], %fd26;
	add.s64 	%rd86, %rd77, %rd85;
	ld.global.nc.u32 	%r104, [%rd86];
	mul.wide.s32 	%rd87, %r104, 8;
	add.s64 	%rd88, %rd4, %rd87;
	ld.global.nc.f64 	%fd27, [%rd88+-8];
	ld.global.nc.u32 	%r105, [%rd86+4];
	mul.wide.s32 	%rd89, %r105, 8;
	add.s64 	%rd90, %rd4, %rd89;
	ld.global.nc.f64 	%fd28, [%rd90+-8];
	max.f64 	%fd29, %fd27, %fd28;
	add.s64 	%rd91, %rd82, %rd85;
	ld.global.nc.u32 	%r106, [%rd91];
	mul.wide.s32 	%rd92, %r106, 8;
	add.s64 	%rd93, %rd2, %rd92;
	st.global.f64 	[%rd93+-8], %fd29;
	add.s64 	%rd94, %rd86, %rd85;
	ld.global.nc.u32 	%r107, [%rd94];
	mul.wide.s32 	%rd95, %r107, 8;
	add.s64 	%rd96, %rd4, %rd95;
	ld.global.nc.f64 	%fd30, [%rd96+-8];
	ld.global.nc.u32 	%r108, [%rd94+4];
	mul.wide.s32 	%rd97, %r108, 8;
	add.s64 	%rd98, %rd4, %rd97;
	ld.global.nc.f64 	%fd31, [%rd98+-8];
	max.f64 	%fd32, %fd30, %fd31;
	add.s64 	%rd99, %rd91, %rd85;
	ld.global.nc.u32 	%r109, [%rd99];
	mul.wide.s32 	%rd100, %r109, 8;
	add.s64 	%rd101, %rd2, %rd100;
	st.global.f64 	[%rd101+-8], %fd32;
	add.s64 	%rd102, %rd94, %rd85;
	ld.global.nc.u32 	%r110, [%rd102];
	mul.wide.s32 	%rd103, %r110, 8;
	add.s64 	%rd104, %rd4, %rd103;
	ld.global.nc.f64 	%fd33, [%rd104+-8];
	ld.global.nc.u32 	%r111, [%rd102+4];
	mul.wide.s32 	%rd105, %r111, 8;
	add.s64 	%rd106, %rd4, %rd105;
	ld.global.nc.f64 	%fd34, [%rd106+-8];
	max.f64 	%fd35, %fd33, %fd34;
	add.s64 	%rd107, %rd99, %rd85;
	ld.global.nc.u32 	%r112, [%rd107];
	mul.wide.s32 	%rd108, %r112, 8;
	add.s64 	%rd109, %rd2, %rd108;
	st.global.f64 	[%rd109+-8], %fd35;
	add.s32 	%r160, %r113, %r160;
	setp.lt.s32 	%p18, %r160, %r141;
	@%p18 bra 	$L__BB3_27;
$L__BB3_28:
	ret;
$L__BB3_29:
	ld.param.u64 	%rd143, [_Z17gather_kernel_maxPdiiPKiPKdiS1_S__param_7];
	mul.wide.s32 	%rd18, %r147, 4;
	add.s64 	%rd19, %rd5, %rd18;
	ld.global.nc.u32 	%r69, [%rd19];
	mul.wide.s32 	%rd20, %r69, 8;
	add.s64 	%rd21, %rd4, %rd20;
	ld.global.nc.f64 	%fd2, [%rd21+-8];
	cvta.to.global.u64 	%rd22, %rd143;
	mul.wide.s32 	%rd23, %r147, 8;
	add.s64 	%rd24, %rd22, %rd23;
	st.global.f64 	[%rd24], %fd2;
	mul.wide.s32 	%rd25, %r4, 4;
	add.s64 	%rd26, %rd19, %rd25;
	ld.global.nc.u32 	%r70, [%rd26];
	mul.wide.s32 	%rd27, %r70, 8;
	add.s64 	%rd28, %rd4, %rd27;
	ld.global.nc.f64 	%fd3, [%rd28+-8];
	mul.wide.s32 	%rd29, %r4, 8;
	add.s64 	%rd30, %rd24, %rd29;
	st.global.f64 	[%rd30], %fd3;
	add.s64 	%rd31, %rd26, %rd25;
	ld.global.nc.u32 	%r71, [%rd31];
	mul.wide.s32 	%rd32, %r71, 8;
	add.s64 	%rd33, %rd4, %rd32;
	ld.global.nc.f64 	%fd4, [%rd33+-8];
	add.s64 	%rd34, %rd30, %rd29;
	st.global.f64 	[%rd34], %fd4;
	add.s64 	%rd35, %rd31, %rd25;
	ld.global.nc.u32 	%r72, [%rd35];
	mul.wide.s32 	%rd36, %r72, 8;
	add.s64 	%rd37, %rd4, %rd36;
	ld.global.nc.f64 	%fd5, [%rd37+-8];
	add.s64 	%rd38, %rd34, %rd29;
	st.global.f64 	[%rd38], %fd5;
	shl.b32 	%r73, %r4, 2;
	add.s32 	%r147, %r73, %r147;
	setp.lt.s32 	%p6, %r147, %r6;
	@%p6 bra 	$L__BB3_29;
	bra.uni 	$L__BB3_5;

}
	// .globl	_Z14scatter_kernelPdiPKiS_iS1_S_
.visible .entry _Z14scatter_kernelPdiPKiS_iS1_S_(
	.param .u64 .ptr .align 1 _Z14scatter_kernelPdiPKiS_iS1_S__param_0,
	.param .u32 _Z14scatter_kernelPdiPKiS_iS1_S__param_1,
	.param .u64 .ptr .align 1 _Z14scatter_kernelPdiPKiS_iS1_S__param_2,
	.param .u64 .ptr .align 1 _Z14scatter_kernelPdiPKiS_iS1_S__param_3,
	.param .u32 _Z14scatter_kernelPdiPKiS_iS1_S__param_4,
	.param .u64 .ptr .align 1 _Z14scatter_kernelPdiPKiS_iS1_S__param_5,
	.param .u64 .ptr .align 1 _Z14scatter_kernelPdiPKiS_iS1_S__param_6
)
{
	.reg .pred 	%p<11>;
	.reg .b32 	%r<54>;
	.reg .b64 	%rd<63>;
	.reg .b64 	%fd<11>;

	ld.param.u64 	%rd6, [_Z14scatter_kernelPdiPKiS_iS1_S__param_0];
	ld.param.u32 	%r22, [_Z14scatter_kernelPdiPKiS_iS1_S__param_1];
	ld.param.u64 	%rd7, [_Z14scatter_kernelPdiPKiS_iS1_S__param_2];
	ld.param.u64 	%rd8, [_Z14scatter_kernelPdiPKiS_iS1_S__param_3];
	ld.param.u64 	%rd9, [_Z14scatter_kernelPdiPKiS_iS1_S__param_5];
	ld.param.u64 	%rd10, [_Z14scatter_kernelPdiPKiS_iS1_S__param_6];
	cvta.to.global.u64 	%rd1, %rd6;
	cvta.to.global.u64 	%rd2, %rd7;
	cvta.to.global.u64 	%rd3, %rd8;
	cvta.to.global.u64 	%rd4, %rd9;
	cvta.to.global.u64 	%rd5, %rd10;
	mov.u32 	%r23, %ctaid.x;
	mov.u32 	%r24, %ntid.x;
	mov.u32 	%r25, %tid.x;
	mad.lo.s32 	%r51, %r23, %r24, %r25;
	mov.u32 	%r26, %nctaid.x;
	mul.lo.s32 	%r2, %r24, %r26;
	setp.ge.s32 	%p1, %r51, %r22;
	@%p1 bra 	$L__BB4_10;
	add.s32 	%r27, %r51, %r2;
	max.s32 	%r28, %r22, %r27;
	setp.lt.s32 	%p2, %r27, %r22;
	selp.u32 	%r29, 1, 0, %p2;
	add.s32 	%r30, %r27, %r29;
	sub.s32 	%r31, %r28, %r30;
	div.u32 	%r32, %r31, %r2;
	add.s32 	%r3, %r32, %r29;
	add.s32 	%r33, %r3, 1;
	and.b32  	%r4, %r33, 3;
	and.b32  	%r5, %r3, 3;
	setp.eq.s32 	%p3, %r5, 3;
	mov.u32 	%r48, %r51;
	@%p3 bra 	$L__BB4_4;
	neg.s32 	%r46, %r4;
	mov.u32 	%r48, %r51;
$L__BB4_3:
	.pragma "nounroll";
	mul.wide.s32 	%rd11, %r48, 8;
	add.s64 	%rd12, %rd5, %rd11;
	mul.wide.s32 	%rd13, %r48, 4;
	add.s64 	%rd14, %rd2, %rd13;
	ld.global.nc.u32 	%r34, [%rd14];
	mul.wide.s32 	%rd15, %r34, 8;
	add.s64 	%rd16, %rd1, %rd15;
	ld.global.nc.f64 	%fd1, [%rd16+-8];
	st.global.f64 	[%rd12], %fd1;
	add.s32 	%r48, %r48, %r2;
	add.s32 	%r46, %r46, 1;
	setp.ne.s32 	%p4, %r46, 0;
	@%p4 bra 	$L__BB4_3;
$L__BB4_4:
	setp.lt.u32 	%p5, %r3, 3;
	@%p5 bra 	$L__BB4_5;
	bra.uni 	$L__BB4_11;
$L__BB4_5:
	setp.eq.s32 	%p7, %r5, 3;
	@%p7 bra 	$L__BB4_8;
	neg.s32 	%r49, %r4;
$L__BB4_7:
	.pragma "nounroll";
	mul.wide.s32 	%rd37, %r51, 4;
	add.s64 	%rd38, %rd4, %rd37;
	mul.wide.s32 	%rd39, %r51, 8;
	add.s64 	%rd40, %rd5, %rd39;
	ld.global.f64 	%fd6, [%rd40];
	ld.global.nc.u32 	%r40, [%rd38];
	mul.wide.s32 	%rd41, %r40, 8;
	add.s64 	%rd42, %rd3, %rd41;
	st.global.f64 	[%rd42+-8], %fd6;
	add.s32 	%r51, %r51, %r2;
	add.s32 	%r49, %r49, 1;
	setp.ne.s32 	%p8, %r49, 0;
	@%p8 bra 	$L__BB4_7;
$L__BB4_8:
	setp.lt.u32 	%p9, %r3, 3;
	@%p9 bra 	$L__BB4_10;
$L__BB4_9:
	mul.wide.s32 	%rd43, %r51, 8;
	add.s64 	%rd44, %rd5, %rd43;
	ld.global.f64 	%fd7, [%rd44];
	mul.wide.s32 	%rd45, %r51, 4;
	add.s64 	%rd46, %rd4, %rd45;
	ld.global.nc.u32 	%r41, [%rd46];
	mul.wide.s32 	%rd47, %r41, 8;
	add.s64 	%rd48, %rd3, %rd47;
	st.global.f64 	[%rd48+-8], %fd7;
	mul.wide.s32 	%rd49, %r2, 8;
	add.s64 	%rd50, %rd44, %rd49;
	ld.global.f64 	%fd8, [%rd50];
	mul.wide.s32 	%rd51, %r2, 4;
	add.s64 	%rd52, %rd46, %rd51;
	ld.global.nc.u32 	%r42, [%rd52];
	mul.wide.s32 	%rd53, %r42, 8;
	add.s64 	%rd54, %rd3, %rd53;
	st.global.f64 	[%rd54+-8], %fd8;
	add.s64 	%rd55, %rd50, %rd49;
	ld.global.f64 	%fd9, [%rd55];
	add.s64 	%rd56, %rd52, %rd51;
	ld.global.nc.u32 	%r43, [%rd56];
	mul.wide.s32 	%rd57, %r43, 8;
	add.s64 	%rd58, %rd3, %rd57;
	st.global.f64 	[%rd58+-8], %fd9;
	add.s64 	%rd59, %rd55, %rd49;
	ld.global.f64 	%fd10, [%rd59];
	add.s64 	%rd60, %rd56, %rd51;
	ld.global.nc.u32 	%r44, [%rd60];
	mul.wide.s32 	%rd61, %r44, 8;
	add.s64 	%rd62, %rd3, %rd61;
	st.global.f64 	[%rd62+-8], %fd10;
	shl.b32 	%r45, %r2, 2;
	add.s32 	%r51, %r45, %r51;
	setp.lt.s32 	%p10, %r51, %r22;
	@%p10 bra 	$L__BB4_9;
$L__BB4_10:
	ret;
$L__BB4_11:
	mul.wide.s32 	%rd17, %r48, 4;
	add.s64 	%rd18, %rd2, %rd17;
	ld.global.nc.u32 	%r35, [%rd18];
	mul.wide.s32 	%rd19, %r35, 8;
	add.s64 	%rd20, %rd1, %rd19;
	ld.global.nc.f64 	%fd2, [%rd20+-8];
	mul.wide.s32 	%rd21, %r48, 8;
	add.s64 	%rd22, %rd5, %rd21;
	st.global.f64 	[%rd22], %fd2;
	mul.wide.s32 	%rd23, %r2, 4;
	add.s64 	%rd24, %rd18, %rd23;
	ld.global.nc.u32 	%r36, [%rd24];
	mul.wide.s32 	%rd25, %r36, 8;
	add.s64 	%rd26, %rd1, %rd25;
	ld.global.nc.f64 	%fd3, [%rd26+-8];
	mul.wide.s32 	%rd27, %r2, 8;
	add.s64 	%rd28, %rd22, %rd27;
	st.global.f64 	[%rd28], %fd3;
	add.s64 	%rd29, %rd24, %rd23;
	ld.global.nc.u32 	%r37, [%rd29];
	mul.wide.s32 	%rd30, %r37, 8;
	add.s64 	%rd31, %rd1, %rd30;
	ld.global.nc.f64 	%fd4, [%rd31+-8];
	add.s64 	%rd32, %rd28, %rd27;
	st.global.f64 	[%rd32], %fd4;
	add.s64 	%rd33, %rd29, %rd23;
	ld.global.nc.u32 	%r38, [%rd33];
	mul.wide.s32 	%rd34, %r38, 8;
	add.s64 	%rd35, %rd1, %rd34;
	ld.global.nc.f64 	%fd5, [%rd35+-8];
	add.s64 	%rd36, %rd32, %rd27;
	st.global.f64 	[%rd36], %fd5;
	shl.b32 	%r39, %r2, 2;
	add.s32 	%r48, %r39, %r48;
	setp.lt.s32 	%p6, %r48, %r22;
	@%p6 bra 	$L__BB4_11;
	bra.uni 	$L__BB4_5;

}


// ===== COMPILED SASS (sm_100) =====

	.target	sm_100

	.elftype	@"ET_EXEC"


//--------------------- .note.nv.tkinfo           --------------------------
	.section	.note.nv.tkinfo,"",@"SHT_NOTE"
	.sectionflags	@"SHF_NOTE_NV_TKINFO"
	.tkinfo
        /*0018*/ 	.word	0x00000002
        /*0030*/ 	.string	""
        /*0030*/ 	.string	"ptxas"
        /*0030*/ 	.string	"Cuda compilation tools, release 13.0, V13.0.88"
        /*0030*/ 	.string	"Build cuda_13.0.r13.0/compiler.36424714_0"
        /*0030*/ 	.string	"-arch sm_100 -m 64 "



//--------------------- .note.nv.cuinfo           --------------------------
	.section	.note.nv.cuinfo,"",@"SHT_NOTE"
	.sectionflags	@"SHF_NOTE_NV_CUINFO"
        /*0018*/ 	.short	0x0002
        /*001a*/ 	.short	0x0064
        /*001c*/ 	.short	0x0082
	.zero		2


//--------------------- .nv.info                  --------------------------
	.section	.nv.info,"",@"SHT_CUDA_INFO"
	.align	4


	//----- nvinfo : EIATTR_REGCOUNT
	.align		4
        /*0000*/ 	.byte	0x04, 0x2f
        /*0002*/ 	.short	(.L_1 - .L_0)
	.align		4
.L_0:
        /*0004*/ 	.word	index@(_Z17gather_kernel_addPdiiPKiPKdiS1_S_)
        /*0008*/ 	.word	0x00000020


	//----- nvinfo : EIATTR_FRAME_SIZE
	.align		4
.L_1:
        /*000c*/ 	.byte	0x04, 0x11
        /*000e*/ 	.short	(.L_3 - .L_2)
	.align		4
.L_2:
        /*0010*/ 	.word	index@(_Z17gather_kernel_addPdiiPKiPKdiS1_S_)
        /*0014*/ 	.word	0x00000000


	//----- nvinfo : EIATTR_REGCOUNT
	.align		4
.L_3:
        /*0018*/ 	.byte	0x04, 0x2f
        /*001a*/ 	.short	(.L_5 - .L_4)
	.align		4
.L_4:
        /*001c*/ 	.word	index@(_Z17gather_kernel_mulPdiiPKiPKdiS1_S_)
        /*0020*/ 	.word	0x00000020


	//----- nvinfo : EIATTR_FRAME_SIZE
	.align		4
.L_5:
        /*0024*/ 	.byte	0x04, 0x11
        /*0026*/ 	.short	(.L_7 - .L_6)
	.align		4
.L_6:
        /*0028*/ 	.word	index@(_Z17gather_kernel_mulPdiiPKiPKdiS1_S_)
        /*002c*/ 	.word	0x00000000


	//----- nvinfo : EIATTR_REGCOUNT
	.align		4
.L_7:
        /*0030*/ 	.byte	0x04, 0x2f
        /*0032*/ 	.short	(.L_9 - .L_8)
	.align		4
.L_8:
        /*0034*/ 	.word	index@(_Z17gather_kernel_minPdiiPKiPKdiS1_S_)
        /*0038*/ 	.word	0x00000020


	//----- nvinfo : EIATTR_FRAME_SIZE
	.align		4
.L_9:
        /*003c*/ 	.byte	0x04, 0x11
        /*003e*/ 	.short	(.L_11 - .L_10)
	.align		4
.L_10:
        /*0040*/ 	.word	index@(_Z17gather_kernel_minPdiiPKiPKdiS1_S_)
        /*0044*/ 	.word	0x00000000


	//----- nvinfo : EIATTR_REGCOUNT
	.align		4
.L_11:
        /*0048*/ 	.byte	0x04, 0x2f
        /*004a*/ 	.short	(.L_13 - .L_12)
	.align		4
.L_12:
        /*004c*/ 	.word	index@(_Z17gather_kernel_maxPdiiPKiPKdiS1_S_)
        /*0050*/ 	.word	0x00000020


	//----- nvinfo : EIATTR_FRAME_SIZE
	.align		4
.L_13:
        /*0054*/ 	.byte	0x04, 0x11
        /*0056*/ 	.short	(.L_15 - .L_14)
	.align		4
.L_14:
        /*0058*/ 	.word	index@(_Z17gather_kernel_maxPdiiPKiPKdiS1_S_)
        /*005c*/ 	.word	0x00000000


	//----- nvinfo : EIATTR_REGCOUNT
	.align		4
.L_15:
        /*0060*/ 	.byte	0x04, 0x2f
        /*0062*/ 	.short	(.L_17 - .L_16)
	.align		4
.L_16:
        /*0064*/ 	.word	index@(_Z14scatter_kernelPdiPKiS_iS1_S_)
        /*0068*/ 	.word	0x0000001e


	//----- nvinfo : EIATTR_FRAME_SIZE
	.align		4
.L_17:
        /*006c*/ 	.byte	0x04, 0x11
        /*006e*/ 	.short	(.L_19 - .L_18)
	.align		4
.L_18:
        /*0070*/ 	.word	index@(_Z14scatter_kernelPdiPKiS_iS1_S_)
        /*0074*/ 	.word	0x00000000


	//----- nvinfo : EIATTR_MIN_STACK_SIZE
	.align		4
.L_19:
        /*0078*/ 	.byte	0x04, 0x12
        /*007a*/ 	.short	(.L_21 - .L_20)
	.align		4
.L_20:
        /*007c*/ 	.word	index@(_Z14scatter_kernelPdiPKiS_iS1_S_)
        /*0080*/ 	.word	0x00000000


	//----- nvinfo : EIATTR_MIN_STACK_SIZE
	.align		4
.L_21:
        /*0084*/ 	.byte	0x04, 0x12
        /*0086*/ 	.short	(.L_23 - .L_22)
	.align		4
.L_22:
        /*0088*/ 	.word	index@(_Z17gather_kernel_maxPdiiPKiPKdiS1_S_)
        /*008c*/ 	.word	0x00000000


	//----- nvinfo : EIATTR_MIN_STACK_SIZE
	.align		4
.L_23:
        /*0090*/ 	.byte	0x04, 0x12
        /*0092*/ 	.short	(.L_25 - .L_24)
	.align		4
.L_24:
        /*0094*/ 	.word	index@(_Z17gather_kernel_minPdiiPKiPKdiS1_S_)
        /*0098*/ 	.word	0x00000000


	//----- nvinfo : EIATTR_MIN_STACK_SIZE
	.align		4
.L_25:
        /*009c*/ 	.byte	0x04, 0x12
        /*009e*/ 	.short	(.L_27 - .L_26)
	.align		4
.L_26:
        /*00a0*/ 	.word	index@(_Z17gather_kernel_mulPdiiPKiPKdiS1_S_)
        /*00a4*/ 	.word	0x00000000


	//----- nvinfo : EIATTR_MIN_STACK_SIZE
	.align		4
.L_27:
        /*00a8*/ 	.byte	0x04, 0x12
        /*00aa*/ 	.short	(.L_29 - .L_28)
	.align		4
.L_28:
        /*00ac*/ 	.word	index@(_Z17gather_kernel_addPdiiPKiPKdiS1_S_)
        /*00b0*/ 	.word	0x00000000
.L_29:


//--------------------- .nv.compat                --------------------------
	.section	.nv.compat,"",@"SHT_CUDA_COMPAT_INFO"
	.align	4
        /*0000*/ 	.byte	0x02, 0x09, 0x00, 0x00, 0x02, 0x02, 0x01, 0x00, 0x02, 0x05, 0x05, 0x00, 0x03, 0x07, 0x01, 0x01
        /*0010*/ 	.byte	0x02, 0x03, 0x00, 0x00, 0x02, 0x06, 0x01, 0x00, 0x04, 0x0b, 0x08, 0x00, 0x01, 0x00, 0x00, 0x00
        /*0020*/ 	.byte	0x00, 0x00, 0x00, 0x00


//--------------------- .nv.info._Z14scatter_kernelPdiPKiS_iS1_S_ --------------------------
	.section	.nv.info._Z14scatter_kernelPdiPKiS_iS1_S_,"",@"SHT_CUDA_INFO"
	.sectionflags	@""
	.align	4


	//----- nvinfo : EIATTR_CUDA_API_VERSION
	.align		4
        /*0000*/ 	.byte	0x04, 0x37
        /*0002*/ 	.short	(.L_31 - .L_30)
.L_30:
        /*0004*/ 	.word	0x00000082


	//----- nvinfo : EIATTR_KPARAM_INFO
	.align		4
.L_31:
        /*0008*/ 	.byte	0x04, 0x17
        /*000a*/ 	.short	(.L_33 - .L_32)
.L_32:
        /*000c*/ 	.word	0x00000000
        /*0010*/ 	.short	0x0006
        /*0012*/ 	.short	0x0030
        /*0014*/ 	.byte	0x00, 0xf5, 0x21, 0x00


	//----- nvinfo : EIATTR_KPARAM_INFO
	.align		4
.L_33:
        /*0018*/ 	.byte	0x04, 0x17
        /*001a*/ 	.short	(.L_35 - .L_34)
.L_34:
        /*001c*/ 	.word	0x00000000
        /*0020*/ 	.short	0x0005
        /*0022*/ 	.short	0x0028
        /*0024*/ 	.byte	0x00, 0xf5, 0x21, 0x00


	//----- nvinfo : EIATTR_KPARAM_INFO
	.align		4
.L_35:
        /*0028*/ 	.byte	0x04, 0x17
        /*002a*/ 	.short	(.L_37 - .L_36)
.L_36:
        /*002c*/ 	.word	0x00000000
        /*0030*/ 	.short	0x0004
        /*0032*/ 	.short	0x0020
        /*0034*/ 	.byte	0x00, 0xf0, 0x11, 0x00


	//----- nvinfo : EIATTR_KPARAM_INFO
	.align		4
.L_37:
        /*0038*/ 	.byte	0x04, 0x17
        /*003a*/ 	.short	(.L_39 - .L_38)
.L_38:
        /*003c*/ 	.word	0x00000000
        /*0040*/ 	.short	0x0003
        /*0042*/ 	.short	0x0018
        /*0044*/ 	.byte	0x00, 0xf5, 0x21, 0x00


	//----- nvinfo : EIATTR_KPARAM_INFO
	.align		4
.L_39:
        /*0048*/ 	.byte	0x04, 0x17
        /*004a*/ 	.short	(.L_41 - .L_40)
.L_40:
        /*004c*/ 	.word	0x00000000
        /*0050*/ 	.short	0x0002
        /*0052*/ 	.short	0x0010
        /*0054*/ 	.byte	0x00, 0xf5, 0x21, 0x00


	//----- nvinfo : EIATTR_KPARAM_INFO
	.align		4
.L_41:
        /*0058*/ 	.byte	0x04, 0x17
        /*005a*/ 	.short	(.L_43 - .L_42)
.L_42:
        /*005c*/ 	.word	0x00000000
        /*0060*/ 	.short	0x0001
        /*0062*/ 	.short	0x0008
        /*0064*/ 	.byte	0x00, 0xf0, 0x11, 0x00


	//----- nvinfo : EIATTR_KPARAM_INFO
	.align		4
.L_43:
        /*0068*/ 	.byte	0x04, 0x17
        /*006a*/ 	.short	(.L_45 - .L_44)
.L_44:
        /*006c*/ 	.word	0x00000000
        /*0070*/ 	.short	0x0000
        /*0072*/ 	.short	0x0000
        /*0074*/ 	.byte	0x00, 0xf5, 0x21, 0x00


	//----- nvinfo : EIATTR_SPARSE_MMA_MASK
	.align		4
.L_45:
        /*0078*/ 	.byte	0x03, 0x50
        /*007a*/ 	.short	0x0000


	//----- nvinfo : EIATTR_MAXREG_COUNT
	.align		4
        /*007c*/ 	.byte	0x03, 0x1b
        /*007e*/ 	.short	0x00ff


	//----- nvinfo : EIATTR_MERCURY_ISA_VERSION
	.align		4
        /*0080*/ 	.byte	0x03, 0x5f
        /*0082*/ 	.short	0x0101


	//----- nvinfo : EIATTR_VRC_CTA_INIT_COUNT
	.align		4
        /*0084*/ 	.byte	0x02, 0x4a
	.zero		1
	.zero		1


	//----- nvinfo : EIATTR_EXIT_INSTR_OFFSETS
	.align		4
        /*0088*/ 	.byte	0x04, 0x1c
        /*008a*/ 	.short	(.L_47 - .L_46)


	//   ....[0]....
.L_46:
        /*008c*/ 	.word	0x00000090


	//   ....[1]....
        /*0090*/ 	.word	0x000006f0


	//   ....[2]....
        /*0094*/ 	.word	0x000008e0


	//----- nvinfo : EIATTR_CRS_STACK_SIZE
	.align		4
.L_47:
        /*0098*/ 	.byte	0x04, 0x1e
        /*009a*/ 	.short	(.L_49 - .L_48)
.L_48:
        /*009c*/ 	.word	0x00000000


	//----- nvinfo : EIATTR_CBANK_PARAM_SIZE
	.align		4
.L_49:
        /*00a0*/ 	.byte	0x03, 0x19
        /*00a2*/ 	.short	0x0038


	//----- nvinfo : EIATTR_PARAM_CBANK
	.align		4
        /*00a4*/ 	.byte	0x04, 0x0a
        /*00a6*/ 	.short	(.L_51 - .L_50)
	.align		4
.L_50:
        /*00a8*/ 	.word	index@(.nv.constant0._Z14scatter_kernelPdiPKiS_iS1_S_)
        /*00ac*/ 	.short	0x0380
        /*00ae*/ 	.short	0x0038


	//----- nvinfo : EIATTR_SW_WAR
	.align		4
.L_51:
        /*00b0*/ 	.byte	0x04, 0x36
        /*00b2*/ 	.short	(.L_53 - .L_52)
.L_52:
        /*00b4*/ 	.word	0x00000008
.L_53:


//--------------------- .nv.info._Z17gather_kernel_maxPdiiPKiPKdiS1_S_ --------------------------
	.section	.nv.info._Z17gather_kernel_maxPdiiPKiPKdiS1_S_,"",@"SHT_CUDA_INFO"
	.sectionflags	@""
	.align	4


	//----- nvinfo : EIATTR_CUDA_API_VERSION
	.align		4
        /*0000*/ 	.byte	0x04, 0x37
        /*0002*/ 	.short	(.L_55 - .L_54)
.L_54:
        /*0004*/ 	.word	0x00000082


	//----- nvinfo : EIATTR_KPARAM_INFO
	.align		4
.L_55:
        /*0008*/ 	.byte	0x04, 0x17
        /*000a*/ 	.short	(.L_57 - .L_56)
.L_56:
        /*000c*/ 	.word	0x00000000
        /*0010*/ 	.short	0x0007
        /*0012*/ 	.short	0x0030
        /*0014*/ 	.byte	0x00, 0xf5, 0x21, 0x00


	//----- nvinfo : EIATTR_KPARAM_INFO
	.align		4
.L_57:
        /*0018*/ 	.byte	0x04, 0x17
        /*001a*/ 	.short	(.L_59 - .L_58)
.L_58:
        /*001c*/ 	.word	0x00000000
        /*0020*/ 	.short	0x0006
        /*0022*/ 	.short	0x0028
        /*0024*/ 	.byte	0x00, 0xf5, 0x21, 0x00


	//----- nvinfo : EIATTR_KPARAM_INFO
	.align		4
.L_59:
        /*0028*/ 	.byte	0x04, 0x17
        /*002a*/ 	.short	(.L_61 - .L_60)
.L_60:
        /*002c*/ 	.word	0x00000000
        /*0030*/ 	.short	0x0005
        /*0032*/ 	.short	0x0020
        /*0034*/ 	.byte	0x00, 0xf0, 0x11, 0x00


	//----- nvinfo : EIATTR_KPARAM_INFO
	.align		4
.L_61:
        /*0038*/ 	.byte	0x04, 0x17
        /*003a*/ 	.short	(.L_63 - .L_62)
.L_62:
        /*003c*/ 	.word	0x00000000
        /*0040*/ 	.short	0x0004
        /*0042*/ 	.short	0x0018
        /*0044*/ 	.byte	0x00, 0xf5, 0x21, 0x00


	//----- nvinfo : EIATTR_KPARAM_INFO
	.align		4
.L_63:
        /*0048*/ 	.byte	0x04, 0x17
        /*004a*/ 	.short	(.L_65 - .L_64)
.L_64:
        /*004c*/ 	.word	0x00000000
        /*0050*/ 	.short	0x0003
        /*0052*/ 	.short	0x0010
        /*0054*/ 	.byte	0x00, 0xf5, 0x21, 0x00


	//----- nvinfo : EIATTR_KPARAM_INFO
	.align		4
.L_65:
        /*0058*/ 	.byte	0x04, 0x17
        /*005a*/ 	.short	(.L_67 - .L_66)
.L_66:
        /*005c*/ 	.word	0x00000000
        /*0060*/ 	.short	0x0002
        /*0062*/ 	.short	0x000c
        /*0064*/ 	.byte	0x00, 0xf0, 0x11, 0x00


	//----- nvinfo : EIATTR_KPARAM_INFO
	.align		4
.L_67:
        /*0068*/ 	.byte	0x04, 0x17
        /*006a*/ 	.short	(.L_69 - .L_68)
.L_68:
        /*006c*/ 	.word	0x00000000
        /*0070*/ 	.short	0x0001
        /*0072*/ 	.short	0x0008
        /*0074*/ 	.byte	0x00, 0xf0, 0x11, 0x00


	//----- nvinfo : EIATTR_KPARAM_INFO
	.align		4
.L_69:
        /*0078*/ 	.byte	0x04, 0x17
        /*007a*/ 	.short	(.L_71 - .L_70)
.L_70:
        /*007c*/ 	.word	0x00000000
        /*0080*/ 	.short	0x0000
        /*0082*/ 	.short	0x0000
        /*0084*/ 	.byte	0x00, 0xf5, 0x21, 0x00


	//----- nvinfo : EIATTR_SPARSE_MMA_MASK
	.align		4
.L_71:
        /*0088*/ 	.byte	0x03, 0x50
        /*008a*/ 	.short	0x0000


	//----- nvinfo : EIATTR_MAXREG_COUNT
	.align		4
        /*008c*/ 	.byte	0x03, 0x1b
        /*008e*/ 	.short	0x00ff


	//----- nvinfo : EIATTR_MERCURY_ISA_VERSION
	.align		4
        /*0090*/ 	.byte	0x03, 0x5f
        /*0092*/ 	.short	0x0101


	//----- nvinfo : EIATTR_VRC_CTA_INIT_COUNT
	.align		4
        /*0094*/ 	.byte	0x02, 0x4a
	.zero		1
	.zero		1


	//----- nvinfo : EIATTR_EXIT_INSTR_OFFSETS
	.align		4
        /*0098*/ 	.byte	0x04, 0x1c
        /*009a*/ 	.short	(.L_73 - .L_72)


	//   ....[0]....
.L_72:
        /*009c*/ 	.word	0x00000c10


	//   ....[1]....
        /*00a0*/ 	.word	0x00000fd0


	//   ....[2]....
        /*00a4*/ 	.word	0x00001250


	//   ....[3]....
        /*00a8*/ 	.word	0x00001280


	//   ....[4]....
        /*00ac*/ 	.word	0x000012c0


	//   ....[5]....
        /*00b0*/ 	.word	0x00001740


	//   ....[6]....
        /*00b4*/ 	.word	0x00001c20


	//----- nvinfo : EIATTR_CRS_STACK_SIZE
	.align		4
.L_73:
        /*00b8*/ 	.byte	0x04, 0x1e
        /*00ba*/ 	.short	(.L_75 - .L_74)
.L_74:
        /*00bc*/ 	.word	0x00000000


	//----- nvinfo : EIATTR_CBANK_PARAM_SIZE
	.align		4
.L_75:
        /*00c0*/ 	.byte	0x03, 0x19
        /*00c2*/ 	.short	0x0038


	//----- nvinfo : EIATTR_PARAM_CBANK
	.align		4
        /*00c4*/ 	.byte	0x04, 0x0a
        /*00c6*/ 	.short	(.L_77 - .L_76)
	.align		4
.L_76:
        /*00c8*/ 	.word	index@(.nv.constant0._Z17gather_kernel_maxPdiiPKiPKdiS1_S_)
        /*00cc*/ 	.short	0x0380
        /*00ce*/ 	.short	0x0038


	//----- nvinfo : EIATTR_SW_WAR
	.align		4
.L_77:
        /*00d0*/ 	.byte	0x04, 0x36
        /*00d2*/ 	.short	(.L_79 - .L_78)
.L_78:
        /*00d4*/ 	.word	0x00000008
.L_79:


//--------------------- .nv.info._Z17gather_kernel_minPdiiPKiPKdiS1_S_ --------------------------
	.section	.nv.info._Z17gather_kernel_minPdiiPKiPKdiS1_S_,"",@"SHT_CUDA_INFO"
	.sectionflags	@""
	.align	4


	//----- nvinfo : EIATTR_CUDA_API_VERSION
	.align		4
        /*0000*/ 	.byte	0x04, 0x37
        /*0002*/ 	.short	(.L_81 - .L_80)
.L_80:
        /*0004*/ 	.word	0x00000082


	//----- nvinfo : EIATTR_KPARAM_INFO
	.align		4
.L_81:
        /*0008*/ 	.byte	0x04, 0x17
        /*000a*/ 	.short	(.L_83 - .L_82)
.L_82:
        /*000c*/ 	.word	0x00000000
        /*0010*/ 	.short	0x0007
        /*0012*/ 	.short	0x0030
        /*0014*/ 	.byte	0x00, 0xf5, 0x21, 0x00


	//----- nvinfo : EIATTR_KPARAM_INFO
	.align		4
.L_83:
        /*0018*/ 	.byte	0x04, 0x17
        /*001a*/ 	.short	(.L_85 - .L_84)
.L_84:
        /*001c*/ 	.word	0x00000000
        /*0020*/ 	.short	0x0006
        /*0022*/ 	.short	0x0028
        /*0024*/ 	.byte	0x00, 0xf5, 0x21, 0x00


	//----- nvinfo : EIATTR_KPARAM_INFO
	.align		4
.L_85:
        /*0028*/ 	.byte	0x04, 0x17
        /*002a*/ 	.short	(.L_87 - .L_86)
.L_86:
        /*002c*/ 	.word	0x00000000
        /*0030*/ 	.short	0x0005
        /*0032*/ 	.short	0x0020
        /*0034*/ 	.byte	0x00, 0xf0, 0x11, 0x00


	//----- nvinfo : EIATTR_KPARAM_INFO
	.align		4
.L_87:
        /*0038*/ 	.byte	0x04, 0x17
        /*003a*/ 	.short	(.L_89 - .L_88)
.L_88:
        /*003c*/ 	.word	0x00000000
        /*0040*/ 	.short	0x0004
        /*0042*/ 	.short	0x0018
        /*0044*/ 	.byte	0x00, 0xf5, 0x21, 0x00


	//----- nvinfo : EIATTR_KPARAM_INFO
	.align		4
.L_89:
        /*0048*/ 	.byte	0x04, 0x17
        /*004a*/ 	.short	(.L_91 - .L_90)
.L_90:
        /*004c*/ 	.word	0x00000000
        /*0050*/ 	.short	0x0003
        /*0052*/ 	.short	0x0010
        /*0054*/ 	.byte	0x00, 0xf5, 0x21, 0x00


	//----- nvinfo : EIATTR_KPARAM_INFO
	.align		4
.L_91:
        /*0058*/ 	.byte	0x04, 0x17
        /*005a*/ 	.short	(.L_93 - .L_92)
.L_92:
        /*005c*/ 	.word	0x00000000
        /*0060*/ 	.short	0x0002
        /*0062*/ 	.short	0x000c
        /*0064*/ 	.byte	0x00, 0xf0, 0x11, 0x00


	//----- nvinfo : EIATTR_KPARAM_INFO
	.align		4
.L_93:
        /*0068*/ 	.byte	0x04, 0x17
        /*006a*/ 	.short	(.L_95 - .L_94)
.L_94:
        /*006c*/ 	.word	0x00000000
        /*0070*/ 	.short	0x0001
        /*0072*/ 	.short	0x0008
        /*0074*/ 	.byte	0x00, 0xf0, 0x11, 0x00


	//----- nvinfo : EIATTR_KPARAM_INFO
	.align		4
.L_95:
        /*0078*/ 	.byte	0x04, 0x17
        /*007a*/ 	.short	(.L_97 - .L_96)
.L_96:
        /*007c*/ 	.word	0x00000000
        /*0080*/ 	.short	0x0000
        /*0082*/ 	.short	0x0000
        /*0084*/ 	.byte	0x00, 0xf5, 0x21, 0x00


	//----- nvinfo : EIATTR_SPARSE_MMA_MASK
	.align		4
.L_97:
        /*0088*/ 	.byte	0x03, 0x50
        /*008a*/ 	.short	0x0000


	//----- nvinfo : EIATTR_MAXREG_COUNT
	.align		4
        /*008c*/ 	.byte	0x03, 0x1b
        /*008e*/ 	.short	0x00ff


	//----- nvinfo : EIATTR_MERCURY_ISA_VERSION
	.align		4
        /*0090*/ 	.byte	0x03, 0x5f
        /*0092*/ 	.short	0x0101


	//----- nvinfo : EIATTR_VRC_CTA_INIT_COUNT
	.align		4
        /*0094*/ 	.byte	0x02, 0x4a
	.zero		1
	.zero		1


	//----- nvinfo : EIATTR_EXIT_INSTR_OFFSETS
	.align		4
        /*0098*/ 	.byte	0x04, 0x1c
        /*009a*/ 	.short	(.L_99 - .L_98)


	//   ....[0]....
.L_98:
        /*009c*/ 	.word	0x00000c10


	//   ....[1]....
        /*00a0*/ 	.word	0x00000fd0


	//   ....[2]....
        /*00a4*/ 	.word	0x00001250


	//   ....[3]....
        /*00a8*/ 	.word	0x00001280


	//   ....[4]....
        /*00ac*/ 	.word	0x000012c0


	//   ....[5]....
        /*00b0*/ 	.word	0x00001740


	//   ....[6]....
        /*00b4*/ 	.word	0x00001c20


	//----- nvinfo : EIATTR_CRS_STACK_SIZE
	.align		4
.L_99:
        /*00b8*/ 	.byte	0x04, 0x1e
        /*00ba*/ 	.short	(.L_101 - .L_100)
.L_100:
        /*00bc*/ 	.word	0x00000000


	//----- nvinfo : EIATTR_CBANK_PARAM_SIZE
	.align		4
.L_101:
        /*00c0*/ 	.byte	0x03, 0x19
        /*00c2*/ 	.short	0x0038


	//----- nvinfo : EIATTR_PARAM_CBANK
	.align		4
        /*00c4*/ 	.byte	0x04, 0x0a
        /*00c6*/ 	.short	(.L_103 - .L_102)
	.align		4
.L_102:
        /*00c8*/ 	.word	index@(.nv.constant0._Z17gather_kernel_minPdiiPKiPKdiS1_S_)
        /*00cc*/ 	.short	0x0380
        /*00ce*/ 	.short	0x0038


	//----- nvinfo : EIATTR_SW_WAR
	.align		4
.L_103:
        /*00d0*/ 	.byte	0x04, 0x36
        /*00d2*/ 	.short	(.L_105 - .L_104)
.L_104:
        /*00d4*/ 	.word	0x00000008
.L_105:


//--------------------- .nv.info._Z17gather_kernel_mulPdiiPKiPKdiS1_S_ --------------------------
	.section	.nv.info._Z17gather_kernel_mulPdiiPKiPKdiS1_S_,"",@"SHT_CUDA_INFO"
	.sectionflags	@""
	.align	4


	//----- nvinfo : EIATTR_CUDA_API_VERSION
	.align		4
        /*0000*/ 	.byte	0x04, 0x37
        /*0002*/ 	.short	(.L_107 - .L_106)
.L_106:
        /*0004*/ 	.word	0x00000082


	//----- nvinfo : EIATTR_KPARAM_INFO
	.align		4
.L_107:
        /*0008*/ 	.byte	0x04, 0x17
        /*000a*/ 	.short	(.L_109 - .L_108)
.L_108:
        /*000c*/ 	.word	0x00000000
        /*0010*/ 	.short	0x0007
        /*0012*/ 	.short	0x0030
        /*0014*/ 	.byte	0x00, 0xf5, 0x21, 0x00


	//----- nvinfo : EIATTR_KPARAM_INFO
	.align		4
.L_109:
        /*0018*/ 	.byte	0x04, 0x17
        /*001a*/ 	.short	(.L_111 - .L_110)
.L_110:
        /*001c*/ 	.word	0x00000000
        /*0020*/ 	.short	0x0006
        /*0022*/ 	.short	0x0028
        /*0024*/ 	.byte	0x00, 0xf5, 0x21, 0x00


	//----- nvinfo : EIATTR_KPARAM_INFO
	.align		4
.L_111:
        /*0028*/ 	.byte	0x04, 0x17
        /*002a*/ 	.short	(.L_113 - .L_112)
.L_112:
        /*002c*/ 	.word	0x00000000
        /*0030*/ 	.short	0x0005
        /*0032*/ 	.short	0x0020
        /*0034*/ 	.byte	0x00, 0xf0, 0x11, 0x00


	//----- nvinfo : EIATTR_KPARAM_INFO
	.align		4
.L_113:
        /*0038*/ 	.byte	0x04, 0x17
        /*003a*/ 	.short	(.L_115 - .L_114)
.L_114:
        /*003c*/ 	.word	0x00000000
        /*0040*/ 	.short	0x0004
        /*0042*/ 	.short	0x0018
        /*0044*/ 	.byte	0x00, 0xf5, 0x21, 0x00


	//----- nvinfo : EIATTR_KPARAM_INFO
	.align		4
.L_115:
        /*0048*/ 	.byte	0x04, 0x17
        /*004a*/ 	.short	(.L_117 - .L_116)
.L_116:
        /*004c*/ 	.word	0x00000000
        /*0050*/ 	.short	0x0003
        /*0052*/ 	.short	0x0010
        /*0054*/ 	.byte	0x00, 0xf5, 0x21, 0x00


	//----- nvinfo : EIATTR_KPARAM_INFO
	.align		4
.L_117:
        /*0058*/ 	.byte	0x04, 0x17
        /*005a*/ 	.short	(.L_119 - .L_118)
.L_118:
        /*005c*/ 	.word	0x00000000
        /*0060*/ 	.short	0x0002
        /*0062*/ 	.short	0x000c
        /*0064*/ 	.byte	0x00, 0xf0, 0x11, 0x00


	//----- nvinfo : EIATTR_KPARAM_INFO
	.align		4
.L_119:
        /*0068*/ 	.byte	0x04, 0x17
        /*006a*/ 	.short	(.L_121 - .L_120)
.L_120:
        /*006c*/ 	.word	0x00000000
        /*0070*/ 	.short	0x0001
        /*0072*/ 	.short	0x0008
        /*0074*/ 	.byte	0x00, 0xf0, 0x11, 0x00


	//----- nvinfo : EIATTR_KPARAM_INFO
	.align		4
.L_121:
        /*0078*/ 	.byte	0x04, 0x17
        /*007a*/ 	.short	(.L_123 - .L_122)
.L_122:
        /*007c*/ 	.word	0x00000000
        /*0080*/ 	.short	0x0000
        /*0082*/ 	.short	0x0000
        /*0084*/ 	.byte	0x00, 0xf5, 0x21, 0x00


	//----- nvinfo : EIATTR_SPARSE_MMA_MASK
	.align		4
.L_123:
        /*0088*/ 	.byte	0x03, 0x50
        /*008a*/ 	.short	0x0000


	//----- nvinfo : EIATTR_MAXREG_COUNT
	.align		4
        /*008c*/ 	.byte	0x03, 0x1b
        /*008e*/ 	.short	0x00ff


	//----- nvinfo : EIATTR_MERCURY_ISA_VERSION
	.align		4
        /*0090*/ 	.byte	0x03, 0x5f
        /*0092*/ 	.short	0x0101


	//----- nvinfo : EIATTR_VRC_CTA_INIT_COUNT
	.align		4
        /*0094*/ 	.byte	0x02, 0x4a
	.zero		1
	.zero		1


	//----- nvinfo : EIATTR_EXIT_INSTR_OFFSETS
	.align		4
        /*0098*/ 	.byte	0x04, 0x1c
        /*009a*/ 	.short	(.L_125 - .L_124)


	//   ....[0]....
.L_124:
        /*009c*/ 	.word	0x00000a20


	//   ....[1]....
        /*00a0*/ 	.word	0x00000de0


	//   ....[2]....
        /*00a4*/ 	.word	0x00001060


	//   ....[3]....
        /*00a8*/ 	.word	0x00001090


	//   ....[4]....
        /*00ac*/ 	.word	0x000010d0


	//   ....[5]....
        /*00b0*/ 	.word	0x000014e0


	//   ....[6]....
        /*00b4*/ 	.word	0x00001860


	//----- nvinfo : EIATTR_CRS_STACK_SIZE
	.align		4
.L_125:
        /*00b8*/ 	.byte	0x04, 0x1e
        /*00ba*/ 	.short	(.L_127 - .L_126)
.L_126:
        /*00bc*/ 	.word	0x00000000


	//----- nvinfo : EIATTR_CBANK_PARAM_SIZE
	.align		4
.L_127:
        /*00c0*/ 	.byte	0x03, 0x19
        /*00c2*/ 	.short	0x0038


	//----- nvinfo : EIATTR_PARAM_CBANK
	.align		4
        /*00c4*/ 	.byte	0x04, 0x0a
        /*00c6*/ 	.short	(.L_129 - .L_128)
	.align		4
.L_128:
        /*00c8*/ 	.word	index@(.nv.constant0._Z17gather_kernel_mulPdiiPKiPKdiS1_S_)
        /*00cc*/ 	.short	0x0380
        /*00ce*/ 	.short	0x0038


	//----- nvinfo : EIATTR_SW_WAR
	.align		4
.L_129:
        /*00d0*/ 	.byte	0x04, 0x36
        /*00d2*/ 	.short	(.L_131 - .L_130)
.L_130:
        /*00d4*/ 	.word	0x00000008
.L_131:


//--------------------- .nv.info._Z17gather_kernel_addPdiiPKiPKdiS1_S_ --------------------------
	.section	.nv.info._Z17gather_kernel_addPdiiPKiPKdiS1_S_,"",@"SHT_CUDA_INFO"
	.sectionflags	@""
	.align	4


	//----- nvinfo : EIATTR_CUDA_API_VERSION
	.align		4
        /*0000*/ 	.byte	0x04, 0x37
        /*0002*/ 	.short	(.L_133 - .L_132)
.L_132:
        /*0004*/ 	.word	0x00000082


	//----- nvinfo : EIATTR_KPARAM_INFO
	.align		4
.L_133:
        /*0008*/ 	.byte	0x04, 0x17
        /*000a*/ 	.short	(.L_135 - .L_134)
.L_134:
        /*000c*/ 	.word	0x00000000
        /*0010*/ 	.short	0x0007
        /*0012*/ 	.short	0x0030
        /*0014*/ 	.byte	0x00, 0xf5, 0x21, 0x00


	//----- nvinfo : EIATTR_KPARAM_INFO
	.align		4
.L_135:
        /*0018*/ 	.byte	0x04, 0x17
        /*001a*/ 	.short	(.L_137 - .L_136)
.L_136:
        /*001c*/ 	.word	0x00000000
        /*0020*/ 	.short	0x0006
        /*0022*/ 	.short	0x0028
        /*0024*/ 	.byte	0x00, 0xf5, 0x21, 0x00


	//----- nvinfo : EIATTR_KPARAM_INFO
	.align		4
.L_137:
        /*0028*/ 	.byte	0x04, 0x17
        /*002a*/ 	.short	(.L_139 - .L_138)
.L_138:
        /*002c*/ 	.word	0x00000000
        /*0030*/ 	.short	0x0005
        /*0032*/ 	.short	0x0020
        /*0034*/ 	.byte	0x00, 0xf0, 0x11, 0x00


	//----- nvinfo : EIATTR_KPARAM_INFO
	.align		4
.L_139:
        /*0038*/ 	.byte	0x04, 0x17
        /*003a*/ 	.short	(.L_141 - .L_140)
.L_140:
        /*003c*/ 	.word	0x00000000
        /*0040*/ 	.short	0x0004
        /*0042*/ 	.short	0x0018
        /*0044*/ 	.byte	0x00, 0xf5, 0x21, 0x00


	//----- nvinfo : EIATTR_KPARAM_INFO
	.align		4
.L_141:
        /*0048*/ 	.byte	0x04, 0x17
        /*004a*/ 	.short	(.L_143 - .L_142)
.L_142:
        /*004c*/ 	.word	0x00000000
        /*0050*/ 	.short	0x0003
        /*0052*/ 	.short	0x0010
        /*0054*/ 	.byte	0x00, 0xf5, 0x21, 0x00


	//----- nvinfo : EIATTR_KPARAM_INFO
	.align		4
.L_143:
        /*0058*/ 	.byte	0x04, 0x17
        /*005a*/ 	.short	(.L_145 - .L_144)
.L_144:
        /*005c*/ 	.word	0x00000000
        /*0060*/ 	.short	0x0002
        /*0062*/ 	.short	0x000c
        /*0064*/ 	.byte	0x00, 0xf0, 0x11, 0x00


	//----- nvinfo : EIATTR_KPARAM_INFO
	.align		4
.L_145:
        /*0068*/ 	.byte	0x04, 0x17
        /*006a*/ 	.short	(.L_147 - .L_146)
.L_146:
        /*006c*/ 	.word	0x00000000
        /*0070*/ 	.short	0x0001
        /*0072*/ 	.short	0x0008
        /*0074*/ 	.byte	0x00, 0xf0, 0x11, 0x00


	//----- nvinfo : EIATTR_KPARAM_INFO
	.align		4
.L_147:
        /*0078*/ 	.byte	0x04, 0x17
        /*007a*/ 	.short	(.L_149 - .L_148)
.L_148:
        /*007c*/ 	.word	0x00000000
        /*0080*/ 	.short	0x0000
        /*0082*/ 	.short	0x0000
        /*0084*/ 	.byte	0x00, 0xf5, 0x21, 0x00


	//----- nvinfo : EIATTR_SPARSE_MMA_MASK
	.align		4
.L_149:
        /*0088*/ 	.byte	0x03, 0x50
        /*008a*/ 	.short	0x0000


	//----- nvinfo : EIATTR_MAXREG_COUNT
	.align		4
        /*008c*/ 	.byte	0x03, 0x1b
        /*008e*/ 	.short	0x00ff


	//----- nvinfo : EIATTR_MERCURY_ISA_VERSION
	.align		4
        /*0090*/ 	.byte	0x03, 0x5f
        /*0092*/ 	.short	0x0101


	//----- nvinfo : EIATTR_VRC_CTA_INIT_COUNT
	.align		4
        /*0094*/ 	.byte	0x02, 0x4a
	.zero		1
	.zero		1


	//----- nvinfo : EIATTR_EXIT_INSTR_OFFSETS
	.align		4
        /*0098*/ 	.byte	0x04, 0x1c
        /*009a*/ 	.short	(.L_151 - .L_150)


	//   ....[0]....
.L_150:
        /*009c*/ 	.word	0x00000980


	//   ....[1]....
        /*00a0*/ 	.word	0x00000d40


	//   ....[2]....
        /*00a4*/ 	.word	0x00000fc0


	//   ....[3]....
        /*00a8*/ 	.word	0x00000ff0


	//   ....[4]....
        /*00ac*/ 	.word	0x00001030


	//   ....[5]....
        /*00b0*/ 	.word	0x00001440


	//   ....[6]....
        /*00b4*/ 	.word	0x000017c0


	//----- nvinfo : EIATTR_CRS_STACK_SIZE
	.align		4
.L_151:
        /*00b8*/ 	.byte	0x04, 0x1e
        /*00ba*/ 	.short	(.L_153 - .L_152)
.L_152:
        /*00bc*/ 	.word	0x00000000


	//----- nvinfo : EIATTR_CBANK_PARAM_SIZE
	.align		4
.L_153:
        /*00c0*/ 	.byte	0x03, 0x19
        /*00c2*/ 	.short	0x0038


	//----- nvinfo : EIATTR_PARAM_CBANK
	.align		4
        /*00c4*/ 	.byte	0x04, 0x0a
        /*00c6*/ 	.short	(.L_155 - .L_154)
	.align		4
.L_154:
        /*00c8*/ 	.word	index@(.nv.constant0._Z17gather_kernel_addPdiiPKiPKdiS1_S_)
        /*00cc*/ 	.short	0x0380
        /*00ce*/ 	.short	0x0038


	//----- nvinfo : EIATTR_SW_WAR
	.align		4
.L_155:
        /*00d0*/ 	.byte	0x04, 0x36
        /*00d2*/ 	.short	(.L_157 - .L_156)
.L_156:
        /*00d4*/ 	.word	0x00000008
.L_157:


//--------------------- .nv.callgraph             --------------------------
	.section	.nv.callgraph,"",@"SHT_CUDA_CALLGRAPH"
	.align	4
	.sectionentsize	8
	.align		4
        /*0000*/ 	.word	0x00000000
	.align		4
        /*0004*/ 	.word	0xffffffff
	.align		4
        /*0008*/ 	.word	0x00000000
	.align		4
        /*000c*/ 	.word	0xfffffffe
	.align		4
        /*0010*/ 	.word	0x00000000
	.align		4
        /*0014*/ 	.word	0xfffffffd
	.align		4
        /*0018*/ 	.word	0x00000000
	.align		4
        /*001c*/ 	.word	0xfffffffc


//--------------------- .text._Z14scatter_kernelPdiPKiS_iS1_S_ --------------------------
	.section	.text._Z14scatter_kernelPdiPKiS_iS1_S_,"ax",@progbits
	.align	128
        .global         _Z14scatter_kernelPdiPKiS_iS1_S_
        .type           _Z14scatter_kernelPdiPKiS_iS1_S_,@function
        .size           _Z14scatter_kernelPdiPKiS_iS1_S_,(.L_x_107 - _Z14scatter_kernelPdiPKiS_iS1_S_)
        .other          _Z14scatter_kernelPdiPKiS_iS1_S_,@"STO_CUDA_ENTRY STV_DEFAULT"
_Z14scatter_kernelPdiPKiS_iS1_S_:
.text._Z14scatter_kernelPdiPKiS_iS1_S_:
[----:B------:R-:W-:Y:S01]  /*0000*/  LDC R1, c[0x0][0x37c] ;  /* 0x0000df00ff017b82 */ /* 0x000fe20000000800 */
[----:B------:R-:W0:Y:S07]  /*0010*/  S2R R3, SR_TID.X ;  /* 0x0000000000037919 */ /* 0x000e2e0000002100 */
[----:B------:R-:W0:Y:S01]  /*0020*/  S2UR UR4, SR_CTAID.X ;  /* 0x00000000000479c3 */ /* 0x000e220000002500 */
[----:B------:R-:W1:Y:S07]  /*0030*/  LDCU UR6, c[0x0][0x388] ;  /* 0x00007100ff0677ac */ /* 0x000e6e0008000800 */
[----:B------:R-:W0:Y:S01]  /*0040*/  LDC R0, c[0x0][0x360] ;  /* 0x0000d800ff007b82 */ /* 0x000e220000000800 */
[----:B------:R-:W2:Y:S01]  /*0050*/  LDCU UR5, c[0x0][0x370] ;  /* 0x00006e00ff0577ac */ /* 0x000ea20008000800 */
[----:B0-----:R-:W-:-:S02]  /*0060*/  IMAD R3, R0, UR4, R3 ;  /* 0x0000000400037c24 */ /* 0x001fc4000f8e0203 */
[----:B--2---:R-:W-:-:S03]  /*0070*/  IMAD R0, R0, UR5, RZ ;  /* 0x0000000500007c24 */ /* 0x004fc6000f8e02ff */
[----:B-1----:R-:W-:-:S13]  /*0080*/  ISETP.GE.AND P0, PT, R3, UR6, PT ;  /* 0x0000000603007c0c */ /* 0x002fda000bf06270 */
[----:B------:R-:W-:Y:S05]  /*0090*/  @P0 EXIT ;  /* 0x000000000000094d */ /* 0x000fea0003800000 */
[----:B------:R-:W0:Y:S01]  /*00a0*/  I2F.U32.RP R8, R0 ;  /* 0x0000000000087306 */ /* 0x000e220000209000 */
[----:B------:R-:W-:Y:S01]  /*00b0*/  IADD3 R2, PT, PT, R0, R3, RZ ;  /* 0x0000000300027210 */ /* 0x000fe20007ffe0ff */
[----:B------:R-:W1:Y:S01]  /*00c0*/  LDCU.64 UR4, c[0x0][0x358] ;  /* 0x00006b00ff0477ac */ /* 0x000e620008000a00 */
[----:B------:R-:W-:Y:S01]  /*00d0*/  IADD3 R9, PT, PT, RZ, -R0, RZ ;  /* 0x80000000ff097210 */ /* 0x000fe20007ffe0ff */
[----:B------:R-:W-:Y:S01]  /*00e0*/  BSSY.RECONVERGENT B0, `(.L_x_0) ;  /* 0x000002e000007945 */ /* 0x000fe20003800200 */
[C---:B------:R-:W-:Y:S02]  /*00f0*/  ISETP.GE.AND P0, PT, R2.reuse, UR6, PT ;  /* 0x0000000602007c0c */ /* 0x040fe4000bf06270 */
[----:B------:R-:W-:Y:S02]  /*0100*/  VIMNMX R7, PT, PT, R2, UR6, !PT ;  /* 0x0000000602077c48 */ /* 0x000fe4000ffe0100 */
[----:B------:R-:W-:Y:S02]  /*0110*/  SEL R6, RZ, 0x1, P0 ;  /* 0x00000001ff067807 */ /* 0x000fe40000000000 */
[----:B------:R-:W-:-:S02]  /*0120*/  ISETP.NE.U32.AND P2, PT, R0, RZ, PT ;  /* 0x000000ff0000720c */ /* 0x000fc40003f45070 */
[----:B------:R-:W-:Y:S01]  /*0130*/  IADD3 R7, PT, PT, R7, -R2, -R6 ;  /* 0x8000000207077210 */ /* 0x000fe20007ffe806 */
[----:B0-----:R-:W0:Y:S02]  /*0140*/  MUFU.RCP R8, R8 ;  /* 0x0000000800087308 */ /* 0x001e240000001000 */
[----:B0-----:R-:W-:-:S06]  /*0150*/  IADD3 R4, PT, PT, R8, 0xffffffe, RZ ;  /* 0x0ffffffe08047810 */ /* 0x001fcc0007ffe0ff */
[----:B------:R0:W2:Y:S02]  /*0160*/  F2I.FTZ.U32.TRUNC.NTZ R5, R4 ;  /* 0x0000000400057305 */ /* 0x0000a4000021f000 */
[----:B0-----:R-:W-:Y:S02]  /*0170*/  HFMA2 R4, -RZ, RZ, 0, 0 ;  /* 0x00000000ff047431 */ /* 0x001fe400000001ff */
[----:B--2---:R-:W-:-:S04]  /*0180*/  IMAD R9, R9, R5, RZ ;  /* 0x0000000509097224 */ /* 0x004fc800078e02ff */
[----:B------:R-:W-:-:S06]  /*0190*/  IMAD.HI.U32 R8, R5, R9, R4 ;  /* 0x0000000905087227 */ /* 0x000fcc00078e0004 */
[----:B------:R-:W-:-:S05]  /*01a0*/  IMAD.HI.U32 R5, R8, R7, RZ ;  /* 0x0000000708057227 */ /* 0x000fca00078e00ff */
[----:B------:R-:W-:-:S05]  /*01b0*/  IADD3 R2, PT, PT, -R5, RZ, RZ ;  /* 0x000000ff05027210 */ /* 0x000fca0007ffe1ff */
[----:B------:R-:W-:-:S05]  /*01c0*/  IMAD R7, R0, R2, R7 ;  /* 0x0000000200077224 */ /* 0x000fca00078e0207 */
[----:B------:R-:W-:-:S13]  /*01d0*/  ISETP.GE.U32.AND P0, PT, R7, R0, PT ;  /* 0x000000000700720c */ /* 0x000fda0003f06070 */
[----:B------:R-:W-:Y:S02]  /*01e0*/  @P0 IADD3 R7, PT, PT, -R0, R7, RZ ;  /* 0x0000000700070210 */ /* 0x000fe40007ffe1ff */
[----:B------:R-:W-:Y:S02]  /*01f0*/  @P0 IADD3 R5, PT, PT, R5, 0x1, RZ ;  /* 0x0000000105050810 */ /* 0x000fe40007ffe0ff */
[----:B------:R-:W-:-:S13]  /*0200*/  ISETP.GE.U32.AND P1, PT, R7, R0, PT ;  /* 0x000000000700720c */ /* 0x000fda0003f26070 */
[----:B------:R-:W-:Y:S02]  /*0210*/  @P1 IADD3 R5, PT, PT, R5, 0x1, RZ ;  /* 0x0000000105051810 */ /* 0x000fe40007ffe0ff */
[----:B------:R-:W-:-:S04]  /*0220*/  @!P2 LOP3.LUT R5, RZ, R0, RZ, 0x33, !PT ;  /* 0x00000000ff05a212 */ /* 0x000fc800078e33ff */
[----:B------:R-:W-:Y:S02]  /*0230*/  IADD3 R2, PT, PT, R6, R5, RZ ;  /* 0x0000000506027210 */ /* 0x000fe40007ffe0ff */
[----:B------:R-:W-:Y:S02]  /*0240*/  MOV R5, R3 ;  /* 0x0000000300057202 */ /* 0x000fe40000000f00 */
[C---:B------:R-:W-:Y:S02]  /*0250*/  LOP3.LUT R4, R2.reuse, 0x3, RZ, 0xc0, !PT ;  /* 0x0000000302047812 */ /* 0x040fe400078ec0ff */
[----:B------:R-:W-:Y:S02]  /*0260*/  ISETP.GE.U32.AND P0, PT, R2, 0x3, PT ;  /* 0x000000030200780c */ /* 0x000fe40003f06070 */
[----:B------:R-:W-:Y:S02]  /*0270*/  ISETP.NE.AND P3, PT, R4, 0x3, PT ;  /* 0x000000030400780c */ /* 0x000fe40003f65270 */
[----:B------:R-:W-:-:S02]  /*0280*/  ISETP.GE.U32.AND P2, PT, R2, 0x3, PT ;  /* 0x000000030200780c */ /* 0x000fc40003f46070 */
[----:B------:R-:W-:Y:S02]  /*0290*/  IADD3 R2, PT, PT, R2, 0x1, RZ ;  /* 0x0000000102027810 */ /* 0x000fe40007ffe0ff */
[----:B------:R-:W-:Y:S02]  /*02a0*/  ISETP.NE.AND P1, PT, R4, 0x3, PT ;  /* 0x000000030400780c */ /* 0x000fe40003f25270 */
[----:B------:R-:W-:-:S05]  /*02b0*/  LOP3.LUT R2, R2, 0x3, RZ, 0xc0, !PT ;  /* 0x0000000302027812 */ /* 0x000fca00078ec0ff */
[----:B-1----:R-:W-:Y:S06]  /*02c0*/  @!P3 BRA `(.L_x_1) ;  /* 0x00000000003cb947 */ /* 0x002fec0003800000 */
[----:B------:R-:W0:Y:S01]  /*02d0*/  LDC.64 R12, c[0x0][0x3b0] ;  /* 0x0000ec00ff0c7b82 */ /* 0x000e220000000a00 */
[----:B------:R-:W-:Y:S02]  /*02e0*/  IADD3 R4, PT, PT, -R2, RZ, RZ ;  /* 0x000000ff02047210 */ /* 0x000fe40007ffe1ff */
[----:B------:R-:W-:-:S05]  /*02f0*/  MOV R5, R3 ;  /* 0x0000000300057202 */ /* 0x000fca0000000f00 */
[----:B------:R-:W1:Y:S08]  /*0300*/  LDC.64 R14, c[0x0][0x390] ;  /* 0x0000e400ff0e7b82 */ /* 0x000e700000000a00 */
[----:B------:R-:W2:Y:S02]  /*0310*/  LDC.64 R16, c[0x0][0x380] ;  /* 0x0000e000ff107b82 */ /* 0x000ea40000000a00 */
.L_x_2:
[----:B-1----:R-:W-:-:S06]  /*0320*/  IMAD.WIDE R8, R5, 0x4, R14 ;  /* 0x0000000405087825 */ /* 0x002fcc00078e020e */
[----:B------:R-:W2:Y:S02]  /*0330*/  LDG.E.CONSTANT R9, desc[UR4][R8.64] ;  /* 0x0000000408097981 */ /* 0x000ea4000c1e9900 */
[----:B--23--:R-:W-:-:S06]  /*0340*/  IMAD.WIDE R10, R9, 0x8, R16 ;  /* 0x00000008090a7825 */ /* 0x00cfcc00078e0210 */
[----:B------:R-:W2:Y:S01]  /*0350*/  LDG.E.64.CONSTANT R10, desc[UR4][R10.64+-0x8] ;  /* 0xfffff8040a0a7981 */ /* 0x000ea2000c1e9b00 */
[----:B0-----:R-:W-:Y:S01]  /*0360*/  IMAD.WIDE R6, R5, 0x8, R12 ;  /* 0x0000000805067825 */ /* 0x001fe200078e020c */
[----:B------:R-:W-:Y:S02]  /*0370*/  IADD3 R4, PT, PT, R4, 0x1, RZ ;  /* 0x0000000104047810 */ /* 0x000fe40007ffe0ff */
[----:B------:R-:W-:Y:S02]  /*0380*/  IADD3 R5, PT, PT, R0, R5, RZ ;  /* 0x0000000500057210 */ /* 0x000fe40007ffe0ff */
[----:B------:R-:W-:Y:S01]  /*0390*/  ISETP.NE.AND P3, PT, R4, RZ, PT ;  /* 0x000000ff0400720c */ /* 0x000fe20003f65270 */
[----:B--2---:R3:W-:-:S12]  /*03a0*/  STG.E.64 desc[UR4][R6.64], R10 ;  /* 0x0000000a06007986 */ /* 0x0047d8000c101b04 */
[----:B------:R-:W-:Y:S05]  /*03b0*/  @P3 BRA `(.L_x_2) ;  /* 0xfffffffc00d83947 */ /* 0x000fea000383ffff */
.L_x_1:
[----:B------:R-:W-:Y:S05]  /*03c0*/  BSYNC.RECONVERGENT B0 ;  /* 0x0000000000007941 */ /* 0x000fea0003800200 */
.L_x_0:
[----:B------:R-:W-:Y:S04]  /*03d0*/  BSSY.RECONVERGENT B0, `(.L_x_3) ;  /* 0x0000020000007945 */ /* 0x000fe80003800200 */
[----:B------:R-:W-:Y:S05]  /*03e0*/  @!P0 BRA `(.L_x_4) ;  /* 0x0000000000788947 */ /* 0x000fea0003800000 */
.L_x_5:
[----:B0--3--:R-:W0:Y:S08]  /*03f0*/  LDC.64 R6, c[0x0][0x390] ;  /* 0x0000e400ff067b82 */ /* 0x009e300000000a00 */
[----:B------:R-:W1:Y:S01]  /*0400*/  LDC.64 R18, c[0x0][0x380] ;  /* 0x0000e000ff127b82 */ /* 0x000e620000000a00 */
[----:B0-----:R-:W-:-:S05]  /*0410*/  IMAD.WIDE R20, R5, 0x4, R6 ;  /* 0x0000000405147825 */ /* 0x001fca00078e0206 */
[----:B------:R-:W1:Y:S01]  /*0420*/  LDG.E.CONSTANT R7, desc[UR4][R20.64] ;  /* 0x0000000414077981 */ /* 0x000e62000c1e9900 */
[----:B------:R-:W-:-:S05]  /*0430*/  IMAD.WIDE R10, R0, 0x4, R20 ;  /* 0x00000004000a7825 */ /* 0x000fca00078e0214 */
[----:B------:R0:W2:Y:S01]  /*0440*/  LDG.E.CONSTANT R9, desc[UR4][R10.64] ;  /* 0x000000040a097981 */ /* 0x0000a2000c1e9900 */
[----:B------:R-:W-:-:S05]  /*0450*/  IMAD.WIDE R12, R0, 0x4, R10 ;  /* 0x00000004000c7825 */ /* 0x000fca00078e020a */
[----:B------:R-:W3:Y:S01]  /*0460*/  LDG.E.CONSTANT R15, desc[UR4][R12.64] ;  /* 0x000000040c0f7981 */ /* 0x000ee2000c1e9900 */
[----:B------:R-:W-:Y:S01]  /*0470*/  IMAD.WIDE R16, R0, 0x4, R12 ;  /* 0x0000000400107825 */ /* 0x000fe200078e020c */
[----:B0-----:R-:W0:Y:S05]  /*0480*/  LDC.64 R10, c[0x0][0x3b0] ;  /* 0x0000ec00ff0a7b82 */ /* 0x001e2a0000000a00 */
[----:B------:R-:W4:Y:S01]  /*0490*/  LDG.E.CONSTANT R17, desc[UR4][R16.64] ;  /* 0x0000000410117981 */ /* 0x000f22000c1e9900 */
[----:B-1----:R-:W-:-:S04]  /*04a0*/  IMAD.WIDE R6, R7, 0x8, R18 ;  /* 0x0000000807067825 */ /* 0x002fc800078e0212 */
[--C-:B--2---:R-:W-:Y:S02]  /*04b0*/  IMAD.WIDE R8, R9, 0x8, R18.reuse ;  /* 0x0000000809087825 */ /* 0x104fe400078e0212 */
[----:B------:R-:W2:Y:S02]  /*04c0*/  LDG.E.64.CONSTANT R6, desc[UR4][R6.64+-0x8] ;  /* 0xfffff80406067981 */ /* 0x000ea4000c1e9b00 */
[--C-:B---3--:R-:W-:Y:S02]  /*04d0*/  IMAD.WIDE R14, R15, 0x8, R18.reuse ;  /* 0x000000080f0e7825 */ /* 0x108fe400078e0212 */
[----:B------:R-:W3:Y:S04]  /*04e0*/  LDG.E.64.CONSTANT R8, desc[UR4][R8.64+-0x8] ;  /* 0xfffff80408087981 */ /* 0x000ee8000c1e9b00 */
[----:B------:R-:W5:Y:S01]  /*04f0*/  LDG.E.64.CONSTANT R14, desc[UR4][R14.64+-0x8] ;  /* 0xfffff8040e0e7981 */ /* 0x000f62000c1e9b00 */
[----:B----4-:R-:W-:-:S06]  /*0500*/  IMAD.WIDE R18, R17, 0x8, R18 ;  /* 0x0000000811127825 */ /* 0x010fcc00078e0212 */
[----:B------:R-:W4:Y:S01]  /*0510*/  LDG.E.64.CONSTANT R18, desc[UR4][R18.64+-0x8] ;  /* 0xfffff80412127981 */ /* 0x000f22000c1e9b00 */
[----:B0-----:R-:W-:-:S04]  /*0520*/  IMAD.WIDE R20, R5, 0x8, R10 ;  /* 0x0000000805147825 */ /* 0x001fc800078e020a */
[----:B------:R-:W-:-:S04]  /*0530*/  IMAD.WIDE R10, R0, 0x8, R20 ;  /* 0x00000008000a7825 */ /* 0x000fc800078e0214 */
[----:B------:R-:W-:-:S04]  /*0540*/  IMAD.WIDE R12, R0, 0x8, R10 ;  /* 0x00000008000c7825 */ /* 0x000fc800078e020a */
[C---:B------:R-:W-:Y:S01]  /*0550*/  IMAD.WIDE R16, R0.reuse, 0x8, R12 ;  /* 0x0000000800107825 */ /* 0x040fe200078e020c */
[----:B------:R-:W-:-:S04]  /*0560*/  LEA R5, R0, R5, 0x2 ;  /* 0x0000000500057211 */ /* 0x000fc800078e10ff */
[----:B------:R-:W-:Y:S01]  /*0570*/  ISETP.GE.AND P0, PT, R5, UR6, PT ;  /* 0x0000000605007c0c */ /* 0x000fe2000bf06270 */
[----:B--2---:R0:W-:Y:S04]  /*0580*/  STG.E.64 desc[UR4][R20.64], R6 ;  /* 0x0000000614007986 */ /* 0x0041e8000c101b04 */
[----:B---3--:R0:W-:Y:S04]  /*0590*/  STG.E.64 desc[UR4][R10.64], R8 ;  /* 0x000000080a007986 */ /* 0x0081e8000c101b04 */
[----:B-----5:R0:W-:Y:S04]  /*05a0*/  STG.E.64 desc[UR4][R12.64], R14 ;  /* 0x0000000e0c007986 */ /* 0x0201e8000c101b04 */
[----:B----4-:R0:W-:Y:S01]  /*05b0*/  STG.E.64 desc[UR4][R16.64], R18 ;  /* 0x0000001210007986 */ /* 0x0101e2000c101b04 */
[----:B------:R-:W-:Y:S05]  /*05c0*/  @!P0 BRA `(.L_x_5) ;  /* 0xfffffffc00888947 */ /* 0x000fea000383ffff */
.L_x_4:
[----:B------:R-:W-:Y:S05]  /*05d0*/  BSYNC.RECONVERGENT B0 ;  /* 0x0000000000007941 */ /* 0x000fea0003800200 */
.L_x_3:
[----:B------:R-:W-:Y:S04]  /*05e0*/  BSSY.RECONVERGENT B0, `(.L_x_6) ;  /* 0x0000010000007945 */ /* 0x000fe80003800200 */
[----:B------:R-:W-:Y:S05]  /*05f0*/  @!P1 BRA `(.L_x_7) ;  /* 0x0000000000389947 */ /* 0x000fea0003800000 */
[----:B0-----:R-:W0:Y:S01]  /*0600*/  LDC.64 R14, c[0x0][0x3b0] ;  /* 0x0000ec00ff0e7b82 */ /* 0x001e220000000a00 */
[----:B------:R-:W-:-:S07]  /*0610*/  IADD3 R2, PT, PT, -R2, RZ, RZ ;  /* 0x000000ff02027210 */ /* 0x000fce0007ffe1ff */
[----:B---3--:R-:W1:Y:S08]  /*0620*/  LDC.64 R10, c[0x0][0x3a8] ;  /* 0x0000ea00ff0a7b82 */ /* 0x008e700000000a00 */
[----:B------:R-:W2:Y:S02]  /*0630*/  LDC.64 R12, c[0x0][0x398] ;  /* 0x0000e600ff0c7b82 */ /* 0x000ea40000000a00 */
.L_x_8:
[----:B-1----:R-:W-:-:S04]  /*0640*/  IMAD.WIDE R4, R3, 0x4, R10 ;  /* 0x0000000403047825 */ /* 0x002fc800078e020a */
[----:B0---4-:R-:W-:Y:S02]  /*0650*/  IMAD.WIDE R6, R3, 0x8, R14 ;  /* 0x0000000803067825 */ /* 0x011fe400078e020e */
[----:B------:R-:W2:Y:S04]  /*0660*/  LDG.E.CONSTANT R5, desc[UR4][R4.64] ;  /* 0x0000000404057981 */ /* 0x000ea8000c1e9900 */
[----:B------:R-:W3:Y:S01]  /*0670*/  LDG.E.64 R6, desc[UR4][R6.64] ;  /* 0x0000000406067981 */ /* 0x000ee2000c1e1b00 */
[----:B------:R-:W-:Y:S02]  /*0680*/  IADD3 R2, PT, PT, R2, 0x1, RZ ;  /* 0x0000000102027810 */ /* 0x000fe40007ffe0ff */
[----:B------:R-:W-:Y:S02]  /*0690*/  IADD3 R3, PT, PT, R0, R3, RZ ;  /* 0x0000000300037210 */ /* 0x000fe40007ffe0ff */
[----:B------:R-:W-:Y:S01]  /*06a0*/  ISETP.NE.AND P0, PT, R2, RZ, PT ;  /* 0x000000ff0200720c */ /* 0x000fe20003f05270 */
[----:B--2---:R-:W-:-:S05]  /*06b0*/  IMAD.WIDE R8, R5, 0x8, R12 ;  /* 0x0000000805087825 */ /* 0x004fca00078e020c */
[----:B---3--:R4:W-:Y:S07]  /*06c0*/  STG.E.64 desc[UR4][R8.64+-0x8], R6 ;  /* 0xfffff80608007986 */ /* 0x0089ee000c101b04 */
[----:B------:R-:W-:Y:S05]  /*06d0*/  @P0 BRA `(.L_x_8) ;  /* 0xfffffffc00d80947 */ /* 0x000fea000383ffff */
.L_x_7:
[----:B------:R-:W-:Y:S05]  /*06e0*/  BSYNC.RECONVERGENT B0 ;  /* 0x0000000000007941 */ /* 0x000fea0003800200 */
.L_x_6:
[----:B------:R-:W-:Y:S05]  /*06f0*/  @!P2 EXIT ;  /* 0x000000000000a94d */ /* 0x000fea0003800000 */
.L_x_9:
[----:B01-34-:R-:W0:Y:S08]  /*0700*/  LDC.64 R6, c[0x0][0x3a8] ;  /* 0x0000ea00ff067b82 */ /* 0x01be300000000a00 */
[----:B------:R-:W1:Y:S01]  /*0710*/  LDC.64 R4, c[0x0][0x3b0] ;  /* 0x0000ec00ff047b82 */ /* 0x000e620000000a00 */
[----:B0-----:R-:W-:-:S05]  /*0720*/  IMAD.WIDE R14, R3, 0x4, R6 ;  /* 0x00000004030e7825 */ /* 0x001fca00078e0206 */
[----:B------:R-:W2:Y:S01]  /*0730*/  LDG.E.CONSTANT R25, desc[UR4][R14.64] ;  /* 0x000000040e197981 */ /* 0x000ea2000c1e9900 */
[----:B-1----:R-:W-:Y:S02]  /*0740*/  IMAD.WIDE R18, R3, 0x8, R4 ;  /* 0x0000000803127825 */ /* 0x002fe400078e0204 */
[----:B------:R-:W2:Y:S03]  /*0750*/  LDC.64 R4, c[0x0][0x398] ;  /* 0x0000e600ff047b82 */ /* 0x000ea60000000a00 */
[----:B------:R-:W3:Y:S01]  /*0760*/  LDG.E.64 R6, desc[UR4][R18.64] ;  /* 0x0000000412067981 */ /* 0x000ee2000c1e1b00 */
[----:B------:R-:W-:-:S04]  /*0770*/  IMAD.WIDE R12, R0, 0x4, R14 ;  /* 0x00000004000c7825 */ /* 0x000fc800078e020e */
[----:B------:R-:W-:Y:S01]  /*0780*/  IMAD.WIDE R8, R0, 0x8, R18 ;  /* 0x0000000800087825 */ /* 0x000fe200078e0212 */
[----:B------:R-:W4:Y:S03]  /*0790*/  LDG.E.CONSTANT R23, desc[UR4][R12.64] ;  /* 0x000000040c177981 */ /* 0x000f26000c1e9900 */
[----:B--2---:R-:W-:-:S05]  /*07a0*/  IMAD.WIDE R24, R25, 0x8, R4 ;  /* 0x0000000819187825 */ /* 0x004fca00078e0204 */
[----:B---3--:R0:W-:Y:S04]  /*07b0*/  STG.E.64 desc[UR4][R24.64+-0x8], R6 ;  /* 0xfffff80618007986 */ /* 0x0081e8000c101b04 */
[----:B------:R-:W2:Y:S01]  /*07c0*/  LDG.E.64 R10, desc[UR4][R8.64] ;  /* 0x00000004080a7981 */ /* 0x000ea2000c1e1b00 */
[----:B------:R-:W-:-:S04]  /*07d0*/  IMAD.WIDE R20, R0, 0x4, R12 ;  /* 0x0000000400147825 */ /* 0x000fc800078e020c */
[----:B----4-:R-:W-:Y:S01]  /*07e0*/  IMAD.WIDE R14, R23, 0x8, R4 ;  /* 0x00000008170e7825 */ /* 0x010fe200078e0204 */
[----:B------:R-:W3:Y:S03]  /*07f0*/  LDG.E.CONSTANT R27, desc[UR4][R20.64] ;  /* 0x00000004141b7981 */ /* 0x000ee6000c1e9900 */
[C---:B------:R-:W-:Y:S01]  /*0800*/  IMAD.WIDE R16, R0.reuse, 0x8, R8 ;  /* 0x0000000800107825 */ /* 0x040fe200078e0208 */
[----:B--2---:R1:W-:Y:S04]  /*0810*/  STG.E.64 desc[UR4][R14.64+-0x8], R10 ;  /* 0xfffff80a0e007986 */ /* 0x0043e8000c101b04 */
[----:B------:R-:W2:Y:S01]  /*0820*/  LDG.E.64 R18, desc[UR4][R16.64] ;  /* 0x0000000410127981 */ /* 0x000ea2000c1e1b00 */
[----:B------:R-:W-:-:S04]  /*0830*/  IMAD.WIDE R22, R0, 0x4, R20 ;  /* 0x0000000400167825 */ /* 0x000fc800078e0214 */
[----:B---3--:R-:W-:Y:S02]  /*0840*/  IMAD.WIDE R12, R27, 0x8, R4 ;  /* 0x000000081b0c7825 */ /* 0x008fe400078e0204 */
[----:B------:R-:W3:Y:S02]  /*0850*/  LDG.E.CONSTANT R23, desc[UR4][R22.64] ;  /* 0x0000000416177981 */ /* 0x000ee4000c1e9900 */
[C---:B0-----:R-:W-:Y:S02]  /*0860*/  IMAD.WIDE R6, R0.reuse, 0x8, R16 ;  /* 0x0000000800067825 */ /* 0x041fe400078e0210 */
[----:B--2---:R1:W-:Y:S04]  /*0870*/  STG.E.64 desc[UR4][R12.64+-0x8], R18 ;  /* 0xfffff8120c007986 */ /* 0x0043e8000c101b04 */
[----:B------:R-:W2:Y:S01]  /*0880*/  LDG.E.64 R6, desc[UR4][R6.64] ;  /* 0x0000000406067981 */ /* 0x000ea2000c1e1b00 */
[----:B---3--:R-:W-:Y:S01]  /*0890*/  IMAD.WIDE R4, R23, 0x8, R4 ;  /* 0x0000000817047825 */ /* 0x008fe200078e0204 */
[----:B------:R-:W-:-:S04]  /*08a0*/  LEA R3, R0, R3, 0x2 ;  /* 0x0000000300037211 */ /* 0x000fc800078e10ff */
[----:B------:R-:W-:Y:S01]  /*08b0*/  ISETP.GE.AND P0, PT, R3, UR6, PT ;  /* 0x0000000603007c0c */ /* 0x000fe2000bf06270 */
[----:B--2---:R1:W-:-:S12]  /*08c0*/  STG.E.64 desc[UR4][R4.64+-0x8], R6 ;  /* 0xfffff80604007986 */ /* 0x0043d8000c101b04 */
[----:B------:R-:W-:Y:S05]  /*08d0*/  @!P0 BRA `(.L_x_9) ;  /* 0xfffffffc00888947 */ /* 0x000fea000383ffff */
[----:B------:R-:W-:Y:S05]  /*08e0*/  EXIT ;  /* 0x000000000000794d */ /* 0x000fea0003800000 */
.L_x_10:
[----:B------:R-:W-:-:S00]  /*08f0*/  BRA `(.L_x_10) ;  /* 0xfffffffc00fc7947 */ /* 0x000fc0000383ffff */
[----:B------:R-:W-:-:S00]  /*0900*/  NOP ;  /* 0x0000000000007918 */ /* 0x000fc00000000000 */
[----:B------:R-:W-:-:S00]  /*0910*/  NOP ;  /* 0x0000000000007918 */ /* 0x000fc00000000000 */
[----:B------:R-:W-:-:S00]  /*0920*/  NOP ;  /* 0x0000000000007918 */ /* 0x000fc00000000000 */
[----:B------:R-:W-:-:S00]  /*0930*/  NOP ;  /* 0x0000000000007918 */ /* 0x000fc00000000000 */
[----:B------:R-:W-:-:S00]  /*0940*/  NOP ;  /* 0x0000000000007918 */ /* 0x000fc00000000000 */
[----:B------:R-:W-:-:S00]  /*0950*/  NOP ;  /* 0x0000000000007918 */ /* 0x000fc00000000000 */
[----:B------:R-:W-:-:S00]  /*0960*/  NOP ;  /* 0x0000000000007918 */ /* 0x000fc00000000000 */
[----:B------:R-:W-:-:S00]  /*0970*/  NOP ;  /* 0x0000000000007918 */ /* 0x000fc00000000000 */
.L_x_107:


//--------------------- .text._Z17gather_kernel_maxPdiiPKiPKdiS1_S_ --------------------------
	.section	.text._Z17gather_kernel_maxPdiiPKiPKdiS1_S_,"ax",@progbits
	.align	128
        .global         _Z17gather_kernel_maxPdiiPKiPKdiS1_S_
        .type           _Z17gather_kernel_maxPdiiPKiPKdiS1_S_,@function
        .size           _Z17gather_kernel_maxPdiiPKiPKdiS1_S_,(.L_x_108 - _Z17gather_kernel_maxPdiiPKiPKdiS1_S_)
        .other          _Z17gather_kernel_maxPdiiPKiPKdiS1_S_,@"STO_CUDA_ENTRY STV_DEFAULT"
_Z17gather_kernel_maxPdiiPKiPKdiS1_S_:
.text._Z17gather_kernel_maxPdiiPKiPKdiS1_S_:
[----:B------:R-:W-:Y:S01]  /*0000*/  LDC R1, c[0x0][0x37c] ;  /* 0x0000df00ff017b82 */ /* 0x000fe20000000800 */
[----:B------:R-:W0:Y:S07]  /*0010*/  S2R R26, SR_TID.X ;  /* 0x00000000001a7919 */ /* 0x000e2e0000002100 */
[----:B------:R-:W1:Y:S01]  /*0020*/  LDC R25, c[0x0][0x38c] ;  /* 0x0000e300ff197b82 */ /* 0x000e620000000800 */
[----:B------:R-:W2:Y:S01]  /*0030*/  LDCU UR8, c[0x0][0x360] ;  /* 0x00006c00ff0877ac */ /* 0x000ea20008000800 */
[----:B------:R-:W-:Y:S01]  /*0040*/  BSSY.RECONVERGENT B0, `(.L_x_11) ;  /* 0x00000b7000007945 */ /* 0x000fe20003800200 */
[----:B------:R-:W3:Y:S05]  /*0050*/  LDCU.64 UR6, c[0x0][0x358] ;  /* 0x00006b00ff0677ac */ /* 0x000eea0008000a00 */
[----:B------:R-:W2:Y:S08]  /*0060*/  S2UR UR5, SR_CTAID.X ;  /* 0x00000000000579c3 */ /* 0x000eb00000002500 */
[----:B------:R-:W4:Y:S01]  /*0070*/  LDC R24, c[0x0][0x370] ;  /* 0x0000dc00ff187b82 */ /* 0x000f220000000800 */
[----:B-1----:R-:W-:-:S05]  /*0080*/  IABS R23, R25 ;  /* 0x0000001900177213 */ /* 0x002fca0000000000 */
[----:B------:R-:W-:Y:S01]  /*0090*/  VIADD R20, R23, 0xffffffff ;  /* 0xffffffff17147836 */ /* 0x000fe20000000000 */
[----:B--2---:R-:W-:-:S06]  /*00a0*/  UIMAD UR4, UR5, UR8, URZ ;  /* 0x00000008050472a4 */ /* 0x004fcc000f8e02ff */
[----:B0-----:R-:W-:Y:S01]  /*00b0*/  IADD3 R22, PT, PT, R26, UR4, RZ ;  /* 0x000000041a167c10 */ /* 0x001fe2000fffe0ff */
[----:B----4-:R-:W-:-:S03]  /*00c0*/  IMAD R21, R24, UR8, RZ ;  /* 0x0000000818157c24 */ /* 0x010fc6000f8e02ff */
[----:B------:R-:W-:-:S13]  /*00d0*/  ISETP.GE.AND P0, PT, R22, R20, PT ;  /* 0x000000141600720c */ /* 0x000fda0003f06270 */
[----:B---3--:R-:W-:Y:S05]  /*00e0*/  @P0 BRA `(.L_x_12) ;  /* 0x0000000800b00947 */ /* 0x008fea0003800000 */
[----:B------:R-:W0:Y:S01]  /*00f0*/  I2F.U32.RP R6, R21 ;  /* 0x0000001500067306 */ /* 0x000e220000209000 */
[----:B------:R-:W-:Y:S01]  /*0100*/  IADD3 R5, PT, PT, R22, R21, RZ ;  /* 0x0000001516057210 */ /* 0x000fe20007ffe0ff */
[----:B------:R-:W-:Y:S01]  /*0110*/  IMAD.MOV R7, RZ, RZ, -R21 ;  /* 0x000000ffff077224 */ /* 0x000fe200078e0a15 */
[----:B------:R-:W-:Y:S01]  /*0120*/  ISETP.NE.U32.AND P2, PT, R21, RZ, PT ;  /* 0x000000ff1500720c */ /* 0x000fe20003f45070 */
[----:B------:R-:W-:Y:S01]  /*0130*/  BSSY.RECONVERGENT B1, `(.L_x_13) ;  /* 0x000002c000017945 */ /* 0x000fe20003800200 */
[----:B------:R-:W-:Y:S01]  /*0140*/  ISETP.GE.AND P0, PT, R5, R20, PT ;  /* 0x000000140500720c */ /* 0x000fe20003f06270 */
[----:B------:R-:W-:Y:S01]  /*0150*/  IMAD.MOV.U32 R18, RZ, RZ, R22 ;  /* 0x000000ffff127224 */ /* 0x000fe200078e0016 */
[----:B------:R-:W-:Y:S02]  /*0160*/  VIMNMX R0, PT, PT, R20, R5, !PT ;  /* 0x0000000514007248 */ /* 0x000fe40007fe0100 */
[----:B------:R-:W-:Y:S02]  /*0170*/  SEL R4, RZ, 0x1, P0 ;  /* 0x00000001ff047807 */ /* 0x000fe40000000000 */
[----:B------:R-:W-:-:S02]  /*0180*/  MOV R19, R22 ;  /* 0x0000001600137202 */ /* 0x000fc40000000f00 */
[----:B------:R-:W-:Y:S01]  /*0190*/  IADD3 R0, PT, PT, R0, -R5, -R4 ;  /* 0x8000000500007210 */ /* 0x000fe20007ffe804 */
[----:B0-----:R-:W0:Y:S02]  /*01a0*/  MUFU.RCP R6, R6 ;  /* 0x0000000600067308 */ /* 0x001e240000001000 */
[----:B0-----:R-:W-:-:S06]  /*01b0*/  IADD3 R2, PT, PT, R6, 0xffffffe, RZ ;  /* 0x0ffffffe06027810 */ /* 0x001fcc0007ffe0ff */
[----:B------:R0:W1:Y:S02]  /*01c0*/  F2I.FTZ.U32.TRUNC.NTZ R3, R2 ;  /* 0x0000000200037305 */ /* 0x000064000021f000 */
[----:B0-----:R-:W-:Y:S02]  /*01d0*/  IMAD.MOV.U32 R2, RZ, RZ, RZ ;  /* 0x000000ffff027224 */ /* 0x001fe400078e00ff */
[----:B-1----:R-:W-:-:S04]  /*01e0*/  IMAD R7, R7, R3, RZ ;  /* 0x0000000307077224 */ /* 0x002fc800078e02ff */
[----:B------:R-:W-:-:S06]  /*01f0*/  IMAD.HI.U32 R3, R3, R7, R2 ;  /* 0x0000000703037227 */ /* 0x000fcc00078e0002 */
[----:B------:R-:W-:-:S05]  /*0200*/  IMAD.HI.U32 R3, R3, R0, RZ ;  /* 0x0000000003037227 */ /* 0x000fca00078e00ff */
[----:B------:R-:W-:-:S05]  /*0210*/  IADD3 R2, PT, PT, -R3, RZ, RZ ;  /* 0x000000ff03027210 */ /* 0x000fca0007ffe1ff */
[----:B------:R-:W-:-:S05]  /*0220*/  IMAD R0, R21, R2, R0 ;  /* 0x0000000215007224 */ /* 0x000fca00078e0200 */
[----:B------:R-:W-:-:S13]  /*0230*/  ISETP.GE.U32.AND P0, PT, R0, R21, PT ;  /* 0x000000150000720c */ /* 0x000fda0003f06070 */
[----:B------:R-:W-:Y:S01]  /*0240*/  @P0 IMAD.IADD R0, R0, 0x1, -R21 ;  /* 0x0000000100000824 */ /* 0x000fe200078e0a15 */
[----:B------:R-:W-:-:S04]  /*0250*/  @P0 IADD3 R3, PT, PT, R3, 0x1, RZ ;  /* 0x0000000103030810 */ /* 0x000fc80007ffe0ff */
[----:B------:R-:W-:-:S13]  /*0260*/  ISETP.GE.U32.AND P1, PT, R0, R21, PT ;  /* 0x000000150000720c */ /* 0x000fda0003f26070 */
[----:B------:R-:W-:Y:S01]  /*0270*/  @P1 VIADD R3, R3, 0x1 ;  /* 0x0000000103031836 */ /* 0x000fe20000000000 */
[----:B------:R-:W-:-:S04]  /*0280*/  @!P2 LOP3.LUT R3, RZ, R21, RZ, 0x33, !PT ;  /* 0x00000015ff03a212 */ /* 0x000fc800078e33ff */
[----:B------:R-:W-:-:S04]  /*0290*/  IADD3 R3, PT, PT, R4, R3, RZ ;  /* 0x0000000304037210 */ /* 0x000fc80007ffe0ff */
[C---:B------:R-:W-:Y:S02]  /*02a0*/  LOP3.LUT R0, R3.reuse, 0x3, RZ, 0xc0, !PT ;  /* 0x0000000303007812 */ /* 0x040fe400078ec0ff */
[C---:B------:R-:W-:Y:S02]  /*02b0*/  ISETP.GE.U32.AND P0, PT, R3.reuse, 0x3, PT ;  /* 0x000000030300780c */ /* 0x040fe40003f06070 */
[----:B------:R-:W-:Y:S01]  /*02c0*/  ISETP.NE.AND P1, PT, R0, 0x3, PT ;  /* 0x000000030000780c */ /* 0x000fe20003f25270 */
[----:B------:R-:W-:-:S05]  /*02d0*/  VIADD R0, R3, 0x1 ;  /* 0x0000000103007836 */ /* 0x000fca0000000000 */
[----:B------:R-:W-:-:S07]  /*02e0*/  LOP3.LUT R0, R0, 0x3, RZ, 0xc0, !PT ;  /* 0x0000000300007812 */ /* 0x000fce00078ec0ff */
[----:B------:R-:W-:Y:S05]  /*02f0*/  @!P1 BRA `(.L_x_14) ;  /* 0x00000000003c9947 */ /* 0x000fea0003800000 */
[----:B------:R-:W0:Y:S01]  /*0300*/  LDC.64 R2, c[0x0][0x3a8] ;  /* 0x0000ea00ff027b82 */ /* 0x000e220000000a00 */
[----:B------:R-:W-:Y:S01]  /*0310*/  IADD3 R14, PT, PT, -R0, RZ, RZ ;  /* 0x000000ff000e7210 */ /* 0x000fe20007ffe1ff */
[----:B------:R-:W-:-:S06]  /*0320*/  IMAD.MOV.U32 R19, RZ, RZ, R22 ;  /* 0x000000ffff137224 */ /* 0x000fcc00078e0016 */
[----:B------:R-:W1:Y:S08]  /*0330*/  LDC.64 R4, c[0x0][0x3b0] ;  /* 0x0000ec00ff047b82 */ /* 0x000e700000000a00 */
[----:B------:R-:W2:Y:S02]  /*0340*/  LDC.64 R6, c[0x0][0x398] ;  /* 0x0000e600ff067b82 */ /* 0x000ea40000000a00 */
.L_x_15:
[----:B0-----:R-:W-:-:S05]  /*0350*/  IMAD.WIDE R12, R19, 0x4, R2 ;  /* 0x00000004130c7825 */ /* 0x001fca00078e0202 */
[----:B---3--:R-:W2:Y:S02]  /*0360*/  LDG.E.CONSTANT R9, desc[UR6][R12.64] ;  /* 0x000000060c097981 */ /* 0x008ea4000c1e9900 */
[----:B--2---:R-:W-:-:S06]  /*0370*/  IMAD.WIDE R8, R9, 0x8, R6 ;  /* 0x0000000809087825 */ /* 0x004fcc00078e0206 */
[----:B------:R-:W2:Y:S01]  /*0380*/  LDG.E.64.CONSTANT R8, desc[UR6][R8.64+-0x8] ;  /* 0xfffff80608087981 */ /* 0x000ea2000c1e9b00 */
[----:B-1----:R-:W-:Y:S01]  /*0390*/  IMAD.WIDE R10, R19, 0x8, R4 ;  /* 0x00000008130a7825 */ /* 0x002fe200078e0204 */
[----:B------:R-:W-:-:S03]  /*03a0*/  IADD3 R14, PT, PT, R14, 0x1, RZ ;  /* 0x000000010e0e7810 */ /* 0x000fc60007ffe0ff */
[----:B------:R-:W-:Y:S01]  /*03b0*/  IMAD.IADD R19, R21, 0x1, R19 ;  /* 0x0000000115137824 */ /* 0x000fe200078e0213 */
[----:B------:R-:W-:Y:S01]  /*03c0*/  ISETP.NE.AND P2, PT, R14, RZ, PT ;  /* 0x000000ff0e00720c */ /* 0x000fe20003f45270 */
[----:B--2---:R3:W-:-:S12]  /*03d0*/  STG.E.64 desc[UR6][R10.64], R8 ;  /* 0x000000080a007986 */ /* 0x0047d8000c101b06 */
[----:B------:R-:W-:Y:S05]  /*03e0*/  @P2 BRA `(.L_x_15) ;  /* 0xfffffffc00d82947 */ /* 0x000fea000383ffff */
.L_x_14:
[----:B------:R-:W-:Y:S05]  /*03f0*/  BSYNC.RECONVERGENT B1 ;  /* 0x0000000000017941 */ /* 0x000fea0003800200 */
.L_x_13:
[----:B------:R-:W-:Y:S04]  /*0400*/  BSSY.RECONVERGENT B1, `(.L_x_16) ;  /* 0x0000020000017945 */ /* 0x000fe80003800200 */
[----:B------:R-:W-:Y:S05]  /*0410*/  @!P0 BRA `(.L_x_17) ;  /* 0x0000000000788947 */ /* 0x000fea0003800000 */
.L_x_18:
[----:B0-----:R-:W0:Y:S08]  /*0420*/  LDC.64 R2, c[0x0][0x3a8] ;  /* 0x0000ea00ff027b82 */ /* 0x001e300000000a00 */
[----:B------:R-:W1:Y:S01]  /*0430*/  LDC.64 R6, c[0x0][0x398] ;  /* 0x0000e600ff067b82 */ /* 0x000e620000000a00 */
[----:B0-----:R-:W-:-:S05]  /*0440*/  IMAD.WIDE R16, R19, 0x4, R2 ;  /* 0x0000000413107825 */ /* 0x001fca00078e0202 */
[----:B---3--:R-:W1:Y:S01]  /*0450*/  LDG.E.CONSTANT R9, desc[UR6][R16.64] ;  /* 0x0000000610097981 */ /* 0x008e62000c1e9900 */
        /* <DEDUP_REMOVED lines=20> */
[----:B------:R-:W-:Y:S01]  /*05a0*/  ISETP.GE.AND P2, PT, R19, R20, PT ;  /* 0x000000141300720c */ /* 0x000fe20003f46270 */
[----:B--2---:R0:W-:Y:S04]  /*05b0*/  STG.E.64 desc[UR6][R14.64], R8 ;  /* 0x000000080e007986 */ /* 0x0041e8000c101b06 */
[----:B---3--:R0:W-:Y:S04]  /*05c0*/  STG.E.64 desc[UR6][R10.64], R2 ;  /* 0x000000020a007986 */ /* 0x0081e8000c101b06 */
[----:B-----5:R0:W-:Y:S04]  /*05d0*/  STG.E.64 desc[UR6][R12.64], R4 ;  /* 0x000000040c007986 */ /* 0x0201e8000c101b06 */
[----:B----4-:R0:W-:Y:S01]  /*05e0*/  STG.E.64 desc[UR6][R16.64], R6 ;  /* 0x0000000610007986 */ /* 0x0101e2000c101b06 */
[----:B------:R-:W-:Y:S05]  /*05f0*/  @!P2 BRA `(.L_x_18) ;  /* 0xfffffffc0088a947 */ /* 0x000fea000383ffff */
.L_x_17:
[----:B------:R-:W-:Y:S05]  /*0600*/  BSYNC.RECONVERGENT B1 ;  /* 0x0000000000017941 */ /* 0x000fea0003800200 */
.L_x_16:
[----:B------:R-:W-:Y:S04]  /*0610*/  BSSY.RECONVERGENT B1, `(.L_x_19) ;  /* 0x000001a000017945 */ /* 0x000fe80003800200 */
[----:B------:R-:W-:Y:S05]  /*0620*/  @!P1 BRA `(.L_x_20) ;  /* 0x0000000000609947 */ /* 0x000fea0003800000 */
[----:B0-----:R-:W0:Y:S01]  /*0630*/  LDC.64 R2, c[0x0][0x380] ;  /* 0x0000e000ff027b82 */ /* 0x001e220000000a00 */
[----:B------:R-:W-:Y:S01]  /*0640*/  IMAD.MOV R0, RZ, RZ, -R0 ;  /* 0x000000ffff007224 */ /* 0x000fe200078e0a00 */
[----:B------:R-:W-:-:S06]  /*0650*/  MOV R18, R22 ;  /* 0x0000001600127202 */ /* 0x000fcc0000000f00 */
[----:B------:R-:W1:Y:S08]  /*0660*/  LDC.64 R4, c[0x0][0x3b0] ;  /* 0x0000ec00ff047b82 */ /* 0x000e700000000a00 */
[----:B------:R-:W2:Y:S02]  /*0670*/  LDC.64 R6, c[0x0][0x390] ;  /* 0x0000e400ff067b82 */ /* 0x000ea40000000a00 */
.L_x_21:
[----:B--2---:R-:W-:-:S05]  /*0680*/  IMAD.WIDE R14, R18, 0x4, R6 ;  /* 0x00000004120e7825 */ /* 0x004fca00078e0206 */
[----:B---3--:R-:W0:Y:S01]  /*0690*/  LDG.E.CONSTANT R9, desc[UR6][R14.64] ;  /* 0x000000060e097981 */ /* 0x008e22000c1e9900 */
[----:B-1----:R-:W-:-:S06]  /*06a0*/  IMAD.WIDE R10, R18, 0x8, R4 ;  /* 0x00000008120a7825 */ /* 0x002fcc00078e0204 */
[----:B------:R-:W2:Y:S01]  /*06b0*/  LDG.E.64 R10, desc[UR6][R10.64] ;  /* 0x000000060a0a7981 */ /* 0x000ea2000c1e1b00 */
[----:B0-----:R-:W-:-:S05]  /*06c0*/  IMAD.WIDE R8, R9, 0x8, R2 ;  /* 0x0000000809087825 */ /* 0x001fca00078e0202 */
[----:B------:R-:W3:Y:S01]  /*06d0*/  LDG.E.64 R12, desc[UR6][R8.64+-0x8] ;  /* 0xfffff806080c7981 */ /* 0x000ee2000c1e1b00 */
[----:B--2---:R-:W-:Y:S02]  /*06e0*/  IMAD.MOV.U32 R19, RZ, RZ, R11 ;  /* 0x000000ffff137224 */ /* 0x004fe400078e000b */
[----:B------:R-:W-:Y:S02]  /*06f0*/  IMAD.MOV.U32 R17, RZ, RZ, R10 ;  /* 0x000000ffff117224 */ /* 0x000fe400078e000a */
[----:B------:R-:W-:Y:S01]  /*0700*/  VIADD R0, R0, 0x1 ;  /* 0x0000000100007836 */ /* 0x000fe20000000000 */
[----:B------:R-:W-:Y:S01]  /*0710*/  IADD3 R18, PT, PT, R21, R18, RZ ;  /* 0x0000001215127210 */ /* 0x000fe20007ffe0ff */
[----:B---3--:R-:W-:Y:S01]  /*0720*/  DSETP.MAX.AND P1, P2, R12, R10, PT ;  /* 0x0000000a0c00722a */ /* 0x008fe20003a2f000 */
[----:B------:R-:W-:-:S05]  /*0730*/  MOV R16, R13 ;  /* 0x0000000d00107202 */ /* 0x000fca0000000f00 */
[----:B------:R-:W-:Y:S02]  /*0740*/  FSEL R27, R16, R19, P1 ;  /* 0x00000013101b7208 */ /* 0x000fe40000800000 */
[----:B------:R-:W-:-:S06]  /*0750*/  SEL R12, R12, R17, P1 ;  /* 0x000000110c0c7207 */ /* 0x000fcc0000800000 */
[----:B------:R-:W-:-:S04]  /*0760*/  @P2 LOP3.LUT R27, R19, 0x80000, RZ, 0xfc, !PT ;  /* 0x00080000131b2812 */ /* 0x000fc800078efcff */
[----:B------:R-:W-:-:S05]  /*0770*/  MOV R13, R27 ;  /* 0x0000001b000d7202 */ /* 0x000fca0000000f00 */
[----:B------:R4:W-:Y:S01]  /*0780*/  STG.E.64 desc[UR6][R8.64+-0x8], R12 ;  /* 0xfffff80c08007986 */ /* 0x0009e2000c101b06 */
[----:B------:R-:W-:-:S13]  /*0790*/  ISETP.NE.AND P1, PT, R0, RZ, PT ;  /* 0x000000ff0000720c */ /* 0x000fda0003f25270 */
[----:B----4-:R-:W-:Y:S05]  /*07a0*/  @P1 BRA `(.L_x_21) ;  /* 0xfffffffc00b41947 */ /* 0x010fea000383ffff */
.L_x_20:
[----:B------:R-:W-:Y:S05]  /*07b0*/  BSYNC.RECONVERGENT B1 ;  /* 0x0000000000017941 */ /* 0x000fea0003800200 */
.L_x_19:
[----:B------:R-:W-:Y:S05]  /*07c0*/  @!P0 BRA `(.L_x_12) ;  /* 0x0000000000f88947 */ /* 0x000fea0003800000 */
.L_x_22:
[----:B0--3--:R-:W0:Y:S08]  /*07d0*/  LDC.64 R10, c[0x0][0x390] ;  /* 0x0000e400ff0a7b82 */ /* 0x009e300000000a00 */
[----:B------:R-:W1:Y:S08]  /*07e0*/  LDC.64 R2, c[0x0][0x3b0] ;  /* 0x0000ec00ff027b82 */ /* 0x000e700000000a00 */
[----:B------:R-:W2:Y:S01]  /*07f0*/  LDC.64 R4, c[0x0][0x380] ;  /* 0x0000e000ff047b82 */ /* 0x000ea20000000a00 */
[----:B0-----:R-:W-:-:S05]  /*0800*/  IMAD.WIDE R10, R18, 0x4, R10 ;  /* 0x00000004120a7825 */ /* 0x001fca00078e020a */
[----:B------:R-:W2:Y:S01]  /*0810*/  LDG.E.CONSTANT R15, desc[UR6][R10.64] ;  /* 0x000000060a0f7981 */ /* 0x000ea2000c1e9900 */
[----:B-1----:R-:W-:-:S05]  /*0820*/  IMAD.WIDE R2, R18, 0x8, R2 ;  /* 0x0000000812027825 */ /* 0x002fca00078e0202 */
[----:B------:R-:W3:Y:S01]  /*0830*/  LDG.E.64 R6, desc[UR6][R2.64] ;  /* 0x0000000602067981 */ /* 0x000ee2000c1e1b00 */
[----:B------:R-:W-:-:S05]  /*0840*/  IMAD.WIDE R12, R21, 0x4, R10 ;  /* 0x00000004150c7825 */ /* 0x000fca00078e020a */
[----:B------:R0:W4:Y:S01]  /*0850*/  LDG.E.CONSTANT R19, desc[UR6][R12.64] ;  /* 0x000000060c137981 */ /* 0x000122000c1e9900 */
[----:B--2---:R-:W-:-:S05]  /*0860*/  IMAD.WIDE R14, R15, 0x8, R4 ;  /* 0x000000080f0e7825 */ /* 0x004fca00078e0204 */
[----:B------:R-:W2:Y:S01]  /*0870*/  LDG.E.64 R8, desc[UR6][R14.64+-0x8] ;  /* 0xfffff8060e087981 */ /* 0x000ea2000c1e1b00 */
[----:B---3--:R-:W-:Y:S02]  /*0880*/  IMAD.MOV.U32 R27, RZ, RZ, R7 ;  /* 0x000000ffff1b7224 */ /* 0x008fe400078e0007 */
[----:B------:R-:W-:-:S04]  /*0890*/  IMAD.WIDE R2, R21, 0x8, R2 ;  /* 0x0000000815027825 */ /* 0x000fc800078e0202 */
[----:B0-----:R-:W-:Y:S01]  /*08a0*/  IMAD.WIDE R12, R21, 0x4, R12 ;  /* 0x00000004150c7825 */ /* 0x001fe200078e020c */
[----:B--2---:R-:W-:Y:S01]  /*08b0*/  DSETP.MAX.AND P0, P1, R8, R6, PT ;  /* 0x000000060800722a */ /* 0x004fe2000390f000 */
[----:B------:R-:W-:-:S05]  /*08c0*/  MOV R0, R9 ;  /* 0x0000000900007202 */ /* 0x000fca0000000f00 */
[----:B------:R-:W-:Y:S02]  /*08d0*/  FSEL R17, R0, R27, P0 ;  /* 0x0000001b00117208 */ /* 0x000fe40000000000 */
[----:B------:R-:W-:Y:S01]  /*08e0*/  SEL R16, R8, R6, P0 ;  /* 0x0000000608107207 */ /* 0x000fe20000000000 */
[----:B----4-:R-:W-:-:S05]  /*08f0*/  IMAD.WIDE R8, R19, 0x8, R4 ;  /* 0x0000000813087825 */ /* 0x010fca00078e0204 */
[----:B------:R-:W-:Y:S02]  /*0900*/  @P1 LOP3.LUT R17, R27, 0x80000, RZ, 0xfc, !PT ;  /* 0x000800001b111812 */ /* 0x000fe400078efcff */
[----:B------:R0:W2:Y:S04]  /*0910*/  LDG.E.CONSTANT R27, desc[UR6][R12.64] ;  /* 0x000000060c1b7981 */ /* 0x0000a8000c1e9900 */
[----:B------:R1:W-:Y:S04]  /*0920*/  STG.E.64 desc[UR6][R14.64+-0x8], R16 ;  /* 0xfffff8100e007986 */ /* 0x0003e8000c101b06 */
[----:B------:R-:W3:Y:S04]  /*0930*/  LDG.E.64 R6, desc[UR6][R2.64] ;  /* 0x0000000602067981 */ /* 0x000ee8000c1e1b00 */
[----:B------:R-:W3:Y:S01]  /*0940*/  LDG.E.64 R10, desc[UR6][R8.64+-0x8] ;  /* 0xfffff806080a7981 */ /* 0x000ee2000c1e1b00 */
[----:B0-----:R-:W-:-:S06]  /*0950*/  IMAD.WIDE R12, R21, 0x4, R12 ;  /* 0x00000004150c7825 */ /* 0x001fcc00078e020c */
[----:B------:R-:W4:Y:S01]  /*0960*/  LDG.E.CONSTANT R13, desc[UR6][R12.64] ;  /* 0x000000060c0d7981 */ /* 0x000f22000c1e9900 */
[----:B---3--:R-:W-:Y:S01]  /*0970*/  DSETP.MAX.AND P0, P1, R10, R6, PT ;  /* 0x000000060a00722a */ /* 0x008fe2000390f000 */
[----:B------:R-:W-:Y:S01]  /*0980*/  IMAD.MOV.U32 R29, RZ, RZ, R7 ;  /* 0x000000ffff1d7224 */ /* 0x000fe200078e0007 */
[----:B------:R-:W-:-:S04]  /*0990*/  MOV R0, R11 ;  /* 0x0000000b00007202 */ /* 0x000fc80000000f00 */
[----:B------:R-:W-:Y:S02]  /*09a0*/  FSEL R19, R0, R29, P0 ;  /* 0x0000001d00137208 */ /* 0x000fe40000000000 */
[----:B------:R-:W-:Y:S01]  /*09b0*/  SEL R6, R10, R6, P0 ;  /* 0x000000060a067207 */ /* 0x000fe20000000000 */
[----:B------:R-:W-:-:S05]  /*09c0*/  IMAD.WIDE R10, R21, 0x8, R2 ;  /* 0x00000008150a7825 */ /* 0x000fca00078e0202 */
[----:B------:R-:W-:Y:S01]  /*09d0*/  @P1 LOP3.LUT R19, R29, 0x80000, RZ, 0xfc, !PT ;  /* 0x000800001d131812 */ /* 0x000fe200078efcff */
[----:B--2---:R-:W-:-:S04]  /*09e0*/  IMAD.WIDE R2, R27, 0x8, R4 ;  /* 0x000000081b027825 */ /* 0x004fc800078e0204 */
[----:B------:R-:W-:-:S05]  /*09f0*/  IMAD.MOV.U32 R7, RZ, RZ, R19 ;  /* 0x000000ffff077224 */ /* 0x000fca00078e0013 */
[----:B------:R0:W-:Y:S04]  /*0a00*/  STG.E.64 desc[UR6][R8.64+-0x8], R6 ;  /* 0xfffff80608007986 */ /* 0x0001e8000c101b06 */
[----:B-1----:R1:W2:Y:S04]  /*0a10*/  LDG.E.64 R14, desc[UR6][R10.64] ;  /* 0x000000060a0e7981 */ /* 0x0022a8000c1e1b00 */
[----:B------:R-:W2:Y:S01]  /*0a20*/  LDG.E.64 R16, desc[UR6][R2.64+-0x8] ;  /* 0xfffff80602107981 */ /* 0x000ea2000c1e1b00 */
[----:B----4-:R-:W-:-:S04]  /*0a30*/  IMAD.WIDE R4, R13, 0x8, R4 ;  /* 0x000000080d047825 */ /* 0x010fc800078e0204 */
[----:B-1----:R-:W-:Y:S01]  /*0a40*/  IMAD.WIDE R10, R21, 0x8, R10 ;  /* 0x00000008150a7825 */ /* 0x002fe200078e020a */
[----:B--2---:R-:W-:-:S03]  /*0a50*/  DSETP.MAX.AND P0, P1, R16, R14, PT ;  /* 0x0000000e1000722a */ /* 0x004fc6000390f000 */
[----:B------:R-:W-:Y:S01]  /*0a60*/  IMAD.MOV.U32 R0, RZ, RZ, R17 ;  /* 0x000000ffff007224 */ /* 0x000fe200078e0011 */
[----:B------:R-:W-:-:S04]  /*0a70*/  MOV R19, R15 ;  /* 0x0000000f00137202 */ /* 0x000fc80000000f00 */
[----:B------:R-:W-:Y:S02]  /*0a80*/  FSEL R27, R0, R19, P0 ;  /* 0x00000013001b7208 */ /* 0x000fe40000000000 */
[----:B0-----:R-:W-:-:S04]  /*0a90*/  SEL R6, R16, R14, P0 ;  /* 0x0000000e10067207 */ /* 0x001fc80000000000 */
[----:B------:R-:W-:-:S04]  /*0aa0*/  @P1 LOP3.LUT R27, R19, 0x80000, RZ, 0xfc, !PT ;  /* 0x00080000131b1812 */ /* 0x000fc800078efcff */
[----:B------:R-:W-:-:S05]  /*0ab0*/  MOV R7, R27 ;  /* 0x0000001b00077202 */ /* 0x000fca0000000f00 */
[----:B------:R1:W-:Y:S04]  /*0ac0*/  STG.E.64 desc[UR6][R2.64+-0x8], R6 ;  /* 0xfffff80602007986 */ /* 0x0003e8000c101b06 */
[----:B------:R-:W2:Y:S04]  /*0ad0*/  LDG.E.64 R10, desc[UR6][R10.64] ;  /* 0x000000060a0a7981 */ /* 0x000ea8000c1e1b00 */
[----:B------:R-:W2:Y:S01]  /*0ae0*/  LDG.E.64 R8, desc[UR6][R4.64+-0x8] ;  /* 0xfffff80604087981 */ /* 0x000ea2000c1e1b00 */
[----:B------:R-:W-:Y:S01]  /*0af0*/  IMAD R18, R21, 0x4, R18 ;  /* 0x0000000415127824 */ /* 0x000fe200078e0212 */
[----:B--2---:R-:W-:Y:S01]  /*0b00*/  DSETP.MAX.AND P0, P1, R8, R10, PT ;  /* 0x0000000a0800722a */ /* 0x004fe2000390f000 */
[----:B------:R-:W-:Y:S01]  /*0b10*/  IMAD.MOV.U32 R15, RZ, RZ, R11 ;  /* 0x000000ffff0f7224 */ /* 0x000fe200078e000b */
[----:B------:R-:W-:Y:S01]  /*0b20*/  MOV R0, R9 ;  /* 0x0000000900007202 */ /* 0x000fe20000000f00 */
[----:B------:R-:W-:-:S03]  /*0b30*/  IMAD.MOV.U32 R13, RZ, RZ, R10 ;  /* 0x000000ffff0d7224 */ /* 0x000fc600078e000a */
[----:B------:R-:W-:Y:S02]  /*0b40*/  FSEL R17, R0, R15, P0 ;  /* 0x0000000f00117208 */ /* 0x000fe40000000000 */
[----:B------:R-:W-:-:S06]  /*0b50*/  SEL R8, R8, R13, P0 ;  /* 0x0000000d08087207 */ /* 0x000fcc0000000000 */
[----:B------:R-:W-:-:S04]  /*0b60*/  @P1 LOP3.LUT R17, R15, 0x80000, RZ, 0xfc, !PT ;  /* 0x000800000f111812 */ /* 0x000fc800078efcff */
[----:B------:R-:W-:-:S05]  /*0b70*/  MOV R9, R17 ;  /* 0x0000001100097202 */ /* 0x000fca0000000f00 */
[----:B------:R1:W-:Y:S01]  /*0b80*/  STG.E.64 desc[UR6][R4.64+-0x8], R8 ;  /* 0xfffff80804007986 */ /* 0x0003e2000c101b06 */
[----:B------:R-:W-:-:S13]  /*0b90*/  ISETP.GE.AND P0, PT, R18, R20, PT ;  /* 0x000000141200720c */ /* 0x000fda0003f06270 */
[----:B-1----:R-:W-:Y:S05]  /*0ba0*/  @!P0 BRA `(.L_x_22) ;  /* 0xfffffffc00088947 */ /* 0x002fea000383ffff */
.L_x_12:
[----:B------:R-:W-:Y:S05]  /*0bb0*/  BSYNC.RECONVERGENT B0 ;  /* 0x0000000000007941 */ /* 0x000fea0003800200 */
.L_x_11:
[----:B------:R-:W-:-:S13]  /*0bc0*/  ISETP.GT.AND P0, PT, R25, -0x1, PT ;  /* 0xffffffff1900780c */ /* 0x000fda0003f04270 */
[----:B------:R-:W-:Y:S05]  /*0bd0*/  @P0 BRA `(.L_x_23) ;  /* 0x0000000400a00947 */ /* 0x000fea0003800000 */
[----:B------:R-:W1:Y:S01]  /*0be0*/  LDC R0, c[0x0][0x388] ;  /* 0x0000e200ff007b82 */ /* 0x000e620000000800 */
[----:B0-----:R-:W-:-:S04]  /*0bf0*/  IADD3 R5, PT, PT, R22, R20, RZ ;  /* 0x0000001416057210 */ /* 0x001fc80007ffe0ff */
[----:B-1----:R-:W-:-:S13]  /*0c00*/  ISETP.GE.AND P0, PT, R5, R0, PT ;  /* 0x000000000500720c */ /* 0x002fda0003f06270 */
[----:B------:R-:W-:Y:S05]  /*0c10*/  @P0 EXIT ;  /* 0x000000000000094d */ /* 0x000fea0003800000 */
[----:B------:R-:W0:Y:S01]  /*0c20*/  I2F.U32.RP R6, R21 ;  /* 0x0000001500067306 */ /* 0x000e220000209000 */
[----:B------:R-:W-:Y:S01]  /*0c30*/  IADD3 R3, PT, PT, R24, UR5, RZ ;  /* 0x0000000518037c10 */ /* 0x000fe2000fffe0ff */
[----:B------:R-:W-:Y:S01]  /*0c40*/  IMAD.IADD R26, R26, 0x1, R23 ;  /* 0x000000011a1a7824 */ /* 0x000fe200078e0217 */
[----:B---3--:R-:W-:Y:S01]  /*0c50*/  IADD3 R9, PT, PT, RZ, -R21, RZ ;  /* 0x80000015ff097210 */ /* 0x008fe20007ffe0ff */
[----:B------:R-:W-:Y:S01]  /*0c60*/  BSSY.RECONVERGENT B0, `(.L_x_24) ;  /* 0x0000035000007945 */ /* 0x000fe20003800200 */
[----:B------:R-:W-:Y:S01]  /*0c70*/  ISETP.NE.U32.AND P2, PT, R21, RZ, PT ;  /* 0x000000ff1500720c */ /* 0x000fe20003f45070 */
[----:B------:R-:W-:-:S05]  /*0c80*/  IMAD R3, R3, UR8, R26 ;  /* 0x0000000803037c24 */ /* 0x000fca000f8e021a */
[----:B------:R-:W-:Y:S01]  /*0c90*/  VIADDMNMX R2, R3, 0xffffffff, R0, !PT ;  /* 0xffffffff03027846 */ /* 0x000fe20007800100 */
[----:B0-----:R-:W0:Y:S03]  /*0ca0*/  MUFU.RCP R6, R6 ;  /* 0x0000000600067308 */ /* 0x001e260000001000 */
[----:B------:R-:W-:-:S05]  /*0cb0*/  IADD3 R2, PT, PT, R2, -R22, -R21 ;  /* 0x8000001602027210 */ /* 0x000fca0007ffe815 */
[----:B------:R-:W-:Y:S02]  /*0cc0*/  VIADD R4, R2, 0x1 ;  /* 0x0000000102047836 */ /* 0x000fe40000000000 */
[----:B------:R-:W-:-:S03]  /*0cd0*/  HFMA2 R2, -RZ, RZ, 0, 0 ;  /* 0x00000000ff027431 */ /* 0x000fc600000001ff */
[----:B------:R-:W-:Y:S01]  /*0ce0*/  ISETP.NE.AND P0, PT, R4, R23, PT ;  /* 0x000000170400720c */ /* 0x000fe20003f05270 */
[----:B0-----:R-:W-:-:S03]  /*0cf0*/  VIADD R7, R6, 0xffffffe ;  /* 0x0ffffffe06077836 */ /* 0x001fc60000000000 */
[----:B------:R-:W-:Y:S01]  /*0d00*/  SEL R6, RZ, 0x1, !P0 ;  /* 0x00000001ff067807 */ /* 0x000fe20004000000 */
[----:B------:R-:W0:Y:S03]  /*0d10*/  F2I.FTZ.U32.TRUNC.NTZ R3, R7 ;  /* 0x0000000700037305 */ /* 0x000e26000021f000 */
[----:B------:R-:W-:Y:S01]  /*0d20*/  IADD3 R4, PT, PT, R4, -R23, -R6 ;  /* 0x8000001704047210 */ /* 0x000fe20007ffe806 */
[----:B0-----:R-:W-:-:S04]  /*0d30*/  IMAD R9, R9, R3, RZ ;  /* 0x0000000309097224 */ /* 0x001fc800078e02ff */
[----:B------:R-:W-:-:S06]  /*0d40*/  IMAD.HI.U32 R3, R3, R9, R2 ;  /* 0x0000000903037227 */ /* 0x000fcc00078e0002 */
[----:B------:R-:W-:-:S04]  /*0d50*/  IMAD.HI.U32 R3, R3, R4, RZ ;  /* 0x0000000403037227 */ /* 0x000fc800078e00ff */
[----:B------:R-:W-:-:S04]  /*0d60*/  IMAD.MOV R2, RZ, RZ, -R3 ;  /* 0x000000ffff027224 */ /* 0x000fc800078e0a03 */
[----:B------:R-:W-:-:S05]  /*0d70*/  IMAD R4, R21, R2, R4 ;  /* 0x0000000215047224 */ /* 0x000fca00078e0204 */
[----:B------:R-:W-:-:S13]  /*0d80*/  ISETP.GE.U32.AND P0, PT, R4, R21, PT ;  /* 0x000000150400720c */ /* 0x000fda0003f06070 */
[----:B------:R-:W-:Y:S01]  /*0d90*/  @P0 IADD3 R4, PT, PT, -R21, R4, RZ ;  /* 0x0000000415040210 */ /* 0x000fe20007ffe1ff */
[----:B------:R-:W-:-:S03]  /*0da0*/  @P0 VIADD R3, R3, 0x1 ;  /* 0x0000000103030836 */ /* 0x000fc60000000000 */
[----:B------:R-:W-:-:S13]  /*0db0*/  ISETP.GE.U32.AND P1, PT, R4, R21, PT ;  /* 0x000000150400720c */ /* 0x000fda0003f26070 */
[----:B------:R-:W-:Y:S02]  /*0dc0*/  @P1 IADD3 R3, PT, PT, R3, 0x1, RZ ;  /* 0x0000000103031810 */ /* 0x000fe40007ffe0ff */
[----:B------:R-:W-:-:S05]  /*0dd0*/  @!P2 LOP3.LUT R3, RZ, R21, RZ, 0x33, !PT ;  /* 0x00000015ff03a212 */ /* 0x000fca00078e33ff */
[----:B------:R-:W-:-:S05]  /*0de0*/  IMAD.IADD R3, R6, 0x1, R3 ;  /* 0x0000000106037824 */ /* 0x000fca00078e0203 */
[----:B------:R-:W-:-:S04]  /*0df0*/  LOP3.LUT R2, R3, 0x3, RZ, 0xc0, !PT ;  /* 0x0000000303027812 */ /* 0x000fc800078ec0ff */
[----:B------:R-:W-:Y:S02]  /*0e00*/  ISETP.NE.AND P0, PT, R2, 0x3, PT ;  /* 0x000000030200780c */ /* 0x000fe40003f05270 */
[----:B------:R-:W-:-:S11]  /*0e10*/  MOV R2, R5 ;  /* 0x0000000500027202 */ /* 0x000fd60000000f00 */
[----:B------:R-:W-:Y:S05]  /*0e20*/  @!P0 BRA `(.L_x_25) ;  /* 0x0000000000608947 */ /* 0x000fea0003800000 */
[----:B------:R-:W0:Y:S01]  /*0e30*/  LDC.64 R4, c[0x0][0x380] ;  /* 0x0000e000ff047b82 */ /* 0x000e220000000a00 */
[----:B------:R-:W-:Y:S01]  /*0e40*/  VIADD R12, R3, 0x1 ;  /* 0x00000001030c7836 */ /* 0x000fe20000000000 */
[----:B------:R-:W-:Y:S01]  /*0e50*/  BSSY.RECONVERGENT B1, `(.L_x_26) ;  /* 0x0000014000017945 */ /* 0x000fe20003800200 */
[----:B------:R-:W-:-:S03]  /*0e60*/  IADD3 R26, PT, PT, R26, UR4, RZ ;  /* 0x000000041a1a7c10 */ /* 0x000fc6000fffe0ff */
[----:B------:R-:W-:Y:S02]  /*0e70*/  LOP3.LUT R12, R12, 0x3, RZ, 0xc0, !PT ;  /* 0x000000030c0c7812 */ /* 0x000fe400078ec0ff */
[----:B------:R-:W1:Y:S03]  /*0e80*/  LDC.64 R6, c[0x0][0x3a8] ;  /* 0x0000ea00ff067b82 */ /* 0x000e660000000a00 */
[----:B------:R-:W-:-:S05]  /*0e90*/  IMAD.MOV R20, RZ, RZ, -R12 ;  /* 0x000000ffff147224 */ /* 0x000fca00078e0a0c */
[----:B------:R-:W2:Y:S08]  /*0ea0*/  LDC.64 R8, c[0x0][0x390] ;  /* 0x0000e400ff087b82 */ /* 0x000eb00000000a00 */
[----:B------:R-:W3:Y:S02]  /*0eb0*/  LDC.64 R10, c[0x0][0x398] ;  /* 0x0000e600ff0a7b82 */ /* 0x000ee40000000a00 */
.L_x_27:
[----:B-1----:R-:W-:-:S06]  /*0ec0*/  IMAD.WIDE R14, R2, 0x4, R6 ;  /* 0x00000004020e7825 */ /* 0x002fcc00078e0206 */
[----:B------:R-:W3:Y:S01]  /*0ed0*/  LDG.E.CONSTANT R15, desc[UR6][R14.64] ;  /* 0x000000060e0f7981 */ /* 0x000ee2000c1e9900 */
[----:B--2---:R-:W-:-:S06]  /*0ee0*/  IMAD.WIDE R12, R2, 0x4, R8 ;  /* 0x00000004020c7825 */ /* 0x004fcc00078e0208 */
[----:B------:R-:W0:Y:S01]  /*0ef0*/  LDG.E.CONSTANT R13, desc[UR6][R12.64] ;  /* 0x000000060c0d7981 */ /* 0x000e22000c1e9900 */
[----:B---34-:R-:W-:-:S06]  /*0f00*/  IMAD.WIDE R16, R15, 0x8, R10 ;  /* 0x000000080f107825 */ /* 0x018fcc00078e020a */
[----:B------:R-:W2:Y:S01]  /*0f10*/  LDG.E.64.CONSTANT R16, desc[UR6][R16.64+-0x8] ;  /* 0xfffff80610107981 */ /* 0x000ea2000c1e9b00 */
[----:B0-----:R-:W-:Y:S01]  /*0f20*/  IMAD.WIDE R18, R13, 0x8, R4 ;  /* 0x000000080d127825 */ /* 0x001fe200078e0204 */
[----:B------:R-:W-:Y:S02]  /*0f30*/  IADD3 R20, PT, PT, R20, 0x1, RZ ;  /* 0x0000000114147810 */ /* 0x000fe40007ffe0ff */
[C---:B------:R-:W-:Y:S01]  /*0f40*/  IADD3 R2, PT, PT, R21.reuse, R2, RZ ;  /* 0x0000000215027210 */ /* 0x040fe20007ffe0ff */
[----:B------:R-:W-:Y:S01]  /*0f50*/  IMAD.IADD R26, R21, 0x1, R26 ;  /* 0x00000001151a7824 */ /* 0x000fe200078e021a */
[----:B------:R-:W-:Y:S01]  /*0f60*/  ISETP.NE.AND P0, PT, R20, RZ, PT ;  /* 0x000000ff1400720c */ /* 0x000fe20003f05270 */
[----:B--2---:R4:W-:-:S12]  /*0f70*/  STG.E.64 desc[UR6][R18.64+-0x8], R16 ;  /* 0xfffff81012007986 */ /* 0x0049d8000c101b06 */
[----:B------:R-:W-:Y:S05]  /*0f80*/  @P0 BRA `(.L_x_27) ;  /* 0xfffffffc00cc0947 */ /* 0x000fea000383ffff */
[----:B------:R-:W-:Y:S05]  /*0f90*/  BSYNC.RECONVERGENT B1 ;  /* 0x0000000000017941 */ /* 0x000fea0003800200 */
.L_x_26:
[----:B------:R-:W-:-:S07]  /*0fa0*/  VIADD R2, R26, 0xffffffff ;  /* 0xffffffff1a027836 */ /* 0x000fce0000000000 */
.L_x_25:
[----:B------:R-:W-:Y:S05]  /*0fb0*/  BSYNC.RECONVERGENT B0 ;  /* 0x0000000000007941 */ /* 0x000fea0003800200 */
.L_x_24:
[----:B------:R-:W-:-:S13]  /*0fc0*/  ISETP.GE.U32.AND P0, PT, R3, 0x3, PT ;  /* 0x000000030300780c */ /* 0x000fda0003f06070 */
[----:B------:R-:W-:Y:S05]  /*0fd0*/  @!P0 EXIT ;  /* 0x000000000000894d */ /* 0x000fea0003800000 */
.L_x_28:
[----:B0-----:R-:W0:Y:S08]  /*0fe0*/  LDC.64 R4, c[0x0][0x3a8] ;  /* 0x0000ea00ff047b82 */ /* 0x001e300000000a00 */
[----:B------:R-:W1:Y:S01]  /*0ff0*/  LDC.64 R8, c[0x0][0x390] ;  /* 0x0000e400ff087b82 */ /* 0x000e620000000a00 */
[----:B0-----:R-:W-:-:S07]  /*1000*/  IMAD.WIDE R22, R2, 0x4, R4 ;  /* 0x0000000402167825 */ /* 0x001fce00078e0204 */
[----:B------:R-:W0:Y:S01]  /*1010*/  LDC.64 R4, c[0x0][0x398] ;  /* 0x0000e600ff047b82 */ /* 0x000e220000000a00 */
[C---:B------:R-:W-:Y:S02]  /*1020*/  IMAD.WIDE R6, R21.reuse, 0x4, R22 ;  /* 0x0000000415067825 */ /* 0x040fe400078e0216 */
[----:B------:R-:W0:Y:S02]  /*1030*/  LDG.E.CONSTANT R23, desc[UR6][R22.64] ;  /* 0x0000000616177981 */ /* 0x000e24000c1e9900 */
[C---:B------:R-:W-:Y:S02]  /*1040*/  IMAD.WIDE R10, R21.reuse, 0x4, R6 ;  /* 0x00000004150a7825 */ /* 0x040fe400078e0206 */
[----:B------:R-:W2:Y:S02]  /*1050*/  LDG.E.CONSTANT R7, desc[UR6][R6.64] ;  /* 0x0000000606077981 */ /* 0x000ea4000c1e9900 */
[----:B------:R-:W-:Y:S02]  /*1060*/  IMAD.WIDE R12, R21, 0x4, R10 ;  /* 0x00000004150c7825 */ /* 0x000fe400078e020a */
[----:B------:R-:W3:Y:S04]  /*1070*/  LDG.E.CONSTANT R11, desc[UR6][R10.64] ;  /* 0x000000060a0b7981 */ /* 0x000ee8000c1e9900 */
[----:B------:R-:W5:Y:S01]  /*1080*/  LDG.E.CONSTANT R27, desc[UR6][R12.64] ;  /* 0x000000060c1b7981 */ /* 0x000f62000c1e9900 */
[----:B-1----:R-:W-:-:S05]  /*1090*/  IMAD.WIDE R24, R2, 0x4, R8 ;  /* 0x0000000402187825 */ /* 0x002fca00078e0208 */
[----:B------:R-:W5:Y:S01]  /*10a0*/  LDG.E.CONSTANT R8, desc[UR6][R24.64] ;  /* 0x0000000618087981 */ /* 0x000f62000c1e9900 */
[----:B----4-:R-:W-:-:S05]  /*10b0*/  IMAD.WIDE R16, R21, 0x4, R24 ;  /* 0x0000000415107825 */ /* 0x010fca00078e0218 */
[----:B------:R1:W4:Y:S01]  /*10c0*/  LDG.E.CONSTANT R9, desc[UR6][R16.64] ;  /* 0x0000000610097981 */ /* 0x000322000c1e9900 */
[----:B------:R-:W-:-:S05]  /*10d0*/  IMAD.WIDE R18, R21, 0x4, R16 ;  /* 0x0000000415127825 */ /* 0x000fca00078e0210 */
[----:B------:R5:W4:Y:S01]  /*10e0*/  LDG.E.CONSTANT R3, desc[UR6][R18.64] ;  /* 0x0000000612037981 */ /* 0x000b22000c1e9900 */
[----:B------:R-:W-:Y:S01]  /*10f0*/  IMAD.WIDE R14, R21, 0x4, R18 ;  /* 0x00000004150e7825 */ /* 0x000fe200078e0212 */
[----:B-1----:R-:W1:Y:S05]  /*1100*/  LDC.64 R16, c[0x0][0x380] ;  /* 0x0000e000ff107b82 */ /* 0x002e6a0000000a00 */
[----:B------:R-:W4:Y:S01]  /*1110*/  LDG.E.CONSTANT R14, desc[UR6][R14.64] ;  /* 0x000000060e0e7981 */ /* 0x000f22000c1e9900 */
[----:B0-----:R-:W-:-:S04]  /*1120*/  IMAD.WIDE R22, R23, 0x8, R4 ;  /* 0x0000000817167825 */ /* 0x001fc800078e0204 */
[----:B--2---:R-:W-:-:S04]  /*1130*/  IMAD.WIDE R6, R7, 0x8, R4 ;  /* 0x0000000807067825 */ /* 0x004fc800078e0204 */
[--C-:B---3--:R-:W-:Y:S02]  /*1140*/  IMAD.WIDE R12, R11, 0x8, R4.reuse ;  /* 0x000000080b0c7825 */ /* 0x108fe400078e0204 */
[----:B------:R-:W2:Y:S02]  /*1150*/  LDG.E.64.CONSTANT R6, desc[UR6][R6.64+-0x8] ;  /* 0xfffff80606067981 */ /* 0x000ea4000c1e9b00 */
[----:B-----5:R-:W-:Y:S02]  /*1160*/  IMAD.WIDE R10, R27, 0x8, R4 ;  /* 0x000000081b0a7825 */ /* 0x020fe400078e0204 */
[----:B------:R-:W3:Y:S04]  /*1170*/  LDG.E.64.CONSTANT R4, desc[UR6][R22.64+-0x8] ;  /* 0xfffff80616047981 */ /* 0x000ee8000c1e9b00 */
[----:B------:R-:W5:Y:S04]  /*1180*/  LDG.E.64.CONSTANT R12, desc[UR6][R12.64+-0x8] ;  /* 0xfffff8060c0c7981 */ /* 0x000f68000c1e9b00 */
[----:B------:R-:W5:Y:S01]  /*1190*/  LDG.E.64.CONSTANT R10, desc[UR6][R10.64+-0x8] ;  /* 0xfffff8060a0a7981 */ /* 0x000f62000c1e9b00 */
[----:B-1----:R-:W-:-:S04]  /*11a0*/  IMAD.WIDE R18, R8, 0x8, R16 ;  /* 0x0000000808127825 */ /* 0x002fc800078e0210 */
[----:B----4-:R-:W-:-:S04]  /*11b0*/  IMAD.WIDE R8, R9, 0x8, R16 ;  /* 0x0000000809087825 */ /* 0x010fc800078e0210 */
[----:B------:R-:W-:-:S04]  /*11c0*/  IMAD.WIDE R24, R3, 0x8, R16 ;  /* 0x0000000803187825 */ /* 0x000fc800078e0210 */
[----:B------:R-:W-:Y:S01]  /*11d0*/  IMAD.WIDE R14, R14, 0x8, R16 ;  /* 0x000000080e0e7825 */ /* 0x000fe200078e0210 */
[----:B------:R-:W-:-:S04]  /*11e0*/  LEA R2, R21, R2, 0x2 ;  /* 0x0000000215027211 */ /* 0x000fc800078e10ff */
[----:B------:R-:W-:Y:S01]  /*11f0*/  ISETP.GE.AND P0, PT, R2, R0, PT ;  /* 0x000000000200720c */ /* 0x000fe20003f06270 */
[----:B---3--:R0:W-:Y:S04]  /*1200*/  STG.E.64 desc[UR6][R18.64+-0x8], R4 ;  /* 0xfffff80412007986 */ /* 0x0081e8000c101b06 */
[----:B--2---:R0:W-:Y:S04]  /*1210*/  STG.E.64 desc[UR6][R8.64+-0x8], R6 ;  /* 0xfffff80608007986 */ /* 0x0041e8000c101b06 */
[----:B-----5:R0:W-:Y:S04]  /*1220*/  STG.E.64 desc[UR6][R24.64+-0x8], R12 ;  /* 0xfffff80c18007986 */ /* 0x0201e8000c101b06 */
[----:B------:R0:W-:Y:S01]  /*1230*/  STG.E.64 desc[UR6][R14.64+-0x8], R10 ;  /* 0xfffff80a0e007986 */ /* 0x0001e2000c101b06 */
[----:B------:R-:W-:Y:S05]  /*1240*/  @!P0 BRA `(.L_x_28) ;  /* 0xfffffffc00648947 */ /* 0x000fea000383ffff */
[----:B------:R-:W-:Y:S05]  /*1250*/  EXIT ;  /* 0x000000000000794d */ /* 0x000fea0003800000 */
.L_x_23:
[----:B------:R-:W-:-:S04]  /*1260*/  LOP3.LUT R0, R22, 0x1, RZ, 0xc0, !PT ;  /* 0x0000000116007812 */ /* 0x000fc800078ec0ff */
[----:B------:R-:W-:-:S13]  /*1270*/  ISETP.NE.U32.AND P0, PT, R0, 0x1, PT ;  /* 0x000000010000780c */ /* 0x000fda0003f05070 */
[----:B------:R-:W-:Y:S05]  /*1280*/  @!P0 EXIT ;  /* 0x000000000000894d */ /* 0x000fea0003800000 */
[----:B------:R-:W1:Y:S01]  /*1290*/  LDC R0, c[0x0][0x388] ;  /* 0x0000e200ff007b82 */ /* 0x000e620000000800 */
[----:B------:R-:W-:-:S04]  /*12a0*/  IADD3 R20, PT, PT, R22, -0x1, R25 ;  /* 0xffffffff16147810 */ /* 0x000fc80007ffe019 */
[----:B-1----:R-:W-:-:S13]  /*12b0*/  ISETP.GE.AND P0, PT, R20, R0, PT ;  /* 0x000000001400720c */ /* 0x002fda0003f06270 */
[----:B------:R-:W-:Y:S05]  /*12c0*/  @P0 EXIT ;  /* 0x000000000000094d */ /* 0x000fea0003800000 */
[----:B0-----:R-:W0:Y:S01]  /*12d0*/  I2F.U32.RP R5, R21 ;  /* 0x0000001500057306 */ /* 0x001e220000209000 */
[----:B------:R-:W-:Y:S01]  /*12e0*/  IADD3 R3, PT, PT, R24, UR5, RZ ;  /* 0x0000000518037c10 */ /* 0x000fe2000fffe0ff */
[----:B------:R-:W-:Y:S01]  /*12f0*/  IMAD.IADD R6, R26, 0x1, R25 ;  /* 0x000000011a067824 */ /* 0x000fe200078e0219 */
[----:B------:R-:W-:Y:S01]  /*1300*/  ISETP.NE.U32.AND P3, PT, R21, RZ, PT ;  /* 0x000000ff1500720c */ /* 0x000fe20003f65070 */
[----:B------:R-:W-:Y:S02]  /*1310*/  BSSY.RECONVERGENT B0, `(.L_x_29) ;  /* 0x0000041000007945 */ /* 0x000fe40003800200 */
[----:B------:R-:W-:-:S05]  /*1320*/  IMAD R3, R3, UR8, R6 ;  /* 0x0000000803037c24 */ /* 0x000fca000f8e0206 */
[C---:B------:R-:W-:Y:S01]  /*1330*/  VIADDMNMX R2, R3.reuse, 0xffffffff, R0, !PT ;  /* 0xffffffff03027846 */ /* 0x040fe20007800100 */
[----:B0-----:R-:W0:Y:S03]  /*1340*/  MUFU.RCP R5, R5 ;  /* 0x0000000500057308 */ /* 0x001e260000001000 */
[----:B---3--:R-:W-:Y:S01]  /*1350*/  IADD3 R8, PT, PT, -R3, R2, RZ ;  /* 0x0000000203087210 */ /* 0x008fe20007ffe1ff */
[----:B------:R-:W-:-:S04]  /*1360*/  IMAD.MOV.U32 R2, RZ, RZ, RZ ;  /* 0x000000ffff027224 */ /* 0x000fc800078e00ff */
[----:B------:R-:W-:-:S05]  /*1370*/  VIADD R4, R8, 0x1 ;  /* 0x0000000108047836 */ /* 0x000fca0000000000 */
[----:B------:R-:W-:Y:S01]  /*1380*/  ISETP.NE.AND P0, PT, R4, RZ, PT ;  /* 0x000000ff0400720c */ /* 0x000fe20003f05270 */
[----:B0-----:R-:W-:Y:S01]  /*1390*/  VIADD R7, R5, 0xffffffe ;  /* 0x0ffffffe05077836 */ /* 0x001fe20000000000 */
[----:B------:R-:W-:-:S03]  /*13a0*/  IADD3 R5, PT, PT, RZ, -R21, RZ ;  /* 0x80000015ff057210 */ /* 0x000fc60007ffe0ff */
[----:B------:R-:W0:Y:S08]  /*13b0*/  F2I.FTZ.U32.TRUNC.NTZ R3, R7 ;  /* 0x0000000700037305 */ /* 0x000e30000021f000 */
[----:B------:R-:W-:Y:S02]  /*13c0*/  @!P0 IADD3 R8, PT, PT, R4, RZ, RZ ;  /* 0x000000ff04088210 */ /* 0x000fe40007ffe0ff */
[----:B------:R-:W-:Y:S01]  /*13d0*/  SEL R4, RZ, 0x1, !P0 ;  /* 0x00000001ff047807 */ /* 0x000fe20004000000 */
        /* <DEDUP_REMOVED lines=13> */
[----:B------:R-:W-:-:S13]  /*14b0*/  ISETP.NE.AND P0, PT, R2, 0x3, PT ;  /* 0x000000030200780c */ /* 0x000fda0003f05270 */
[----:B------:R-:W-:Y:S05]  /*14c0*/  @!P0 BRA `(.L_x_30) ;  /* 0x0000000000948947 */ /* 0x000fea0003800000 */
[----:B------:R-:W0:Y:S01]  /*14d0*/  LDC.64 R8, c[0x0][0x3a8] ;  /* 0x0000ea00ff087b82 */ /* 0x000e220000000a00 */
[----:B------:R-:W-:Y:S01]  /*14e0*/  IADD3 R3, PT, PT, R4, 0x1, RZ ;  /* 0x0000000104037810 */ /* 0x000fe20007ffe0ff */
[----:B------:R-:W-:Y:S01]  /*14f0*/  BSSY.RECONVERGENT B1, `(.L_x_31) ;  /* 0x0000021000017945 */ /* 0x000fe20003800200 */
[----:B------:R-:W-:Y:S02]  /*1500*/  VIADD R6, R6, UR4 ;  /* 0x0000000406067c36 */ /* 0x000fe40008000000 */
[----:B------:R-:W-:-:S05]  /*1510*/  LOP3.LUT R5, R3, 0x3, RZ, 0xc0, !PT ;  /* 0x0000000303057812 */ /* 0x000fca00078ec0ff */
[----:B------:R-:W-:Y:S01]  /*1520*/  IMAD.MOV R5, RZ, RZ, -R5 ;  /* 0x000000ffff057224 */ /* 0x000fe200078e0a05 */
[----:B0-----:R-:W-:-:S04]  /*1530*/  IADD3 R2, P0, PT, R8, 0x4, RZ ;  /* 0x0000000408027810 */ /* 0x001fc80007f1e0ff */
[----:B------:R-:W-:-:S09]  /*1540*/  IADD3.X R3, PT, PT, RZ, R9, RZ, P0, !PT ;  /* 0x00000009ff037210 */ /* 0x000fd200007fe4ff */
.L_x_32:
[C---:B------:R-:W-:Y:S01]  /*1550*/  IMAD.WIDE R16, R20.reuse, 0x4, R2 ;  /* 0x0000000414107825 */ /* 0x040fe200078e0202 */
[----:B------:R-:W0:Y:S04]  /*1560*/  LDC.64 R12, c[0x0][0x398] ;  /* 0x0000e600ff0c7b82 */ /* 0x000e280000000a00 */
[----:B------:R-:W0:Y:S04]  /*1570*/  LDG.E.CONSTANT R11, desc[UR6][R16.64+-0x4] ;  /* 0xfffffc06100b7981 */ /* 0x000e28000c1e9900 */
[----:B------:R-:W2:Y:S01]  /*1580*/  LDG.E.CONSTANT R7, desc[UR6][R16.64] ;  /* 0x0000000610077981 */ /* 0x000ea2000c1e9900 */
[----:B------:R-:W1:Y:S02]  /*1590*/  LDC.64 R8, c[0x0][0x390] ;  /* 0x0000e400ff087b82 */ /* 0x000e640000000a00 */
[----:B-1----:R-:W-:-:S06]  /*15a0*/  IMAD.WIDE R14, R20, 0x4, R8 ;  /* 0x00000004140e7825 */ /* 0x002fcc00078e0208 */
[----:B------:R-:W1:Y:S01]  /*15b0*/  LDC.64 R8, c[0x0][0x380] ;  /* 0x0000e000ff087b82 */ /* 0x000e620000000a00 */
[----:B------:R-:W1:Y:S01]  /*15c0*/  LDG.E.CONSTANT R15, desc[UR6][R14.64] ;  /* 0x000000060e0f7981 */ /* 0x000e62000c1e9900 */
[----:B0-----:R-:W-:-:S04]  /*15d0*/  IMAD.WIDE R10, R11, 0x8, R12 ;  /* 0x000000080b0a7825 */ /* 0x001fc800078e020c */
[----:B--2---:R-:W-:Y:S02]  /*15e0*/  IMAD.WIDE R12, R7, 0x8, R12 ;  /* 0x00000008070c7825 */ /* 0x004fe400078e020c */
[----:B------:R-:W2:Y:S04]  /*15f0*/  LDG.E.64.CONSTANT R10, desc[UR6][R10.64+-0x8] ;  /* 0xfffff8060a0a7981 */ /* 0x000ea8000c1e9b00 */
[----:B------:R-:W2:Y:S01]  /*1600*/  LDG.E.64.CONSTANT R12, desc[UR6][R12.64+-0x8] ;  /* 0xfffff8060c0c7981 */ /* 0x000ea2000c1e9b00 */
[----:B------:R-:W-:Y:S02]  /*1610*/  VIADD R5, R5, 0x1 ;  /* 0x0000000105057836 */ /* 0x000fe40000000000 */
[----:B-1----:R-:W-:Y:S01]  /*1620*/  IMAD.WIDE R8, R15, 0x8, R8 ;  /* 0x000000080f087825 */ /* 0x002fe200078e0208 */
[----:B------:R-:W-:-:S02]  /*1630*/  IADD3 R6, PT, PT, R21, R6, RZ ;  /* 0x0000000615067210 */ /* 0x000fc40007ffe0ff */
[----:B------:R-:W-:Y:S01]  /*1640*/  IADD3 R20, PT, PT, R21, R20, RZ ;  /* 0x0000001415147210 */ /* 0x000fe20007ffe0ff */
[----:B--2---:R-:W-:Y:S01]  /*1650*/  DSETP.MAX.AND P0, P1, R10, R12, PT ;  /* 0x0000000c0a00722a */ /* 0x004fe2000390f000 */
[----:B------:R-:W-:Y:S01]  /*1660*/  IMAD.MOV.U32 R16, RZ, RZ, R13 ;  /* 0x000000ffff107224 */ /* 0x000fe200078e000d */
[----:B------:R-:W-:-:S04]  /*1670*/  MOV R7, R11 ;  /* 0x0000000b00077202 */ /* 0x000fc80000000f00 */
[----:B------:R-:W-:Y:S02]  /*1680*/  FSEL R17, R7, R16, P0 ;  /* 0x0000001007117208 */ /* 0x000fe40000000000 */
[----:B------:R-:W-:-:S06]  /*1690*/  MOV R7, R12 ;  /* 0x0000000c00077202 */ /* 0x000fcc0000000f00 */
[----:B------:R-:W-:Y:S02]  /*16a0*/  @P1 LOP3.LUT R17, R16, 0x80000, RZ, 0xfc, !PT ;  /* 0x0008000010111812 */ /* 0x000fe400078efcff */
[----:B------:R-:W-:Y:S02]  /*16b0*/  SEL R10, R10, R7, P0 ;  /* 0x000000070a0a7207 */ /* 0x000fe40000000000 */
[----:B------:R-:W-:-:S05]  /*16c0*/  MOV R11, R17 ;  /* 0x00000011000b7202 */ /* 0x000fca0000000f00 */
[----:B------:R0:W-:Y:S01]  /*16d0*/  STG.E.64 desc[UR6][R8.64+-0x8], R10 ;  /* 0xfffff80a08007986 */ /* 0x0001e2000c101b06 */
[----:B------:R-:W-:-:S13]  /*16e0*/  ISETP.NE.AND P0, PT, R5, RZ, PT ;  /* 0x000000ff0500720c */ /* 0x000fda0003f05270 */
[----:B0-----:R-:W-:Y:S05]  /*16f0*/  @P0 BRA `(.L_x_32) ;  /* 0xfffffffc00940947 */ /* 0x001fea000383ffff */
[----:B------:R-:W-:Y:S05]  /*1700*/  BSYNC.RECONVERGENT B1 ;  /* 0x0000000000017941 */ /* 0x000fea0003800200 */
.L_x_31:
[----:B------:R-:W-:-:S07]  /*1710*/  VIADD R20, R6, 0xffffffff ;  /* 0xffffffff06147836 */ /* 0x000fce0000000000 */
.L_x_30:
[----:B------:R-:W-:Y:S05]  /*1720*/  BSYNC.RECONVERGENT B0 ;  /* 0x0000000000007941 */ /* 0x000fea0003800200 */
.L_x_29:
[----:B------:R-:W-:-:S13]  /*1730*/  ISETP.GE.U32.AND P0, PT, R4, 0x3, PT ;  /* 0x000000030400780c */ /* 0x000fda0003f06070 */
[----:B------:R-:W-:Y:S05]  /*1740*/  @!P0 EXIT ;  /* 0x000000000000894d */ /* 0x000fea0003800000 */
.L_x_33:
[----:B------:R-:W0:Y:S08]  /*1750*/  LDC.64 R4, c[0x0][0x3a8] ;  /* 0x0000ea00ff047b82 */ /* 0x000e300000000a00 */
[----:B------:R-:W1:Y:S08]  /*1760*/  LDC.64 R22, c[0x0][0x398] ;  /* 0x0000e600ff167b82 */ /* 0x000e700000000a00 */
[----:B------:R-:W2:Y:S01]  /*1770*/  LDC.64 R24, c[0x0][0x390] ;  /* 0x0000e400ff187b82 */ /* 0x000ea20000000a00 */
[----:B0-----:R-:W-:-:S05]  /*1780*/  IMAD.WIDE R4, R20, 0x4, R4 ;  /* 0x0000000414047825 */ /* 0x001fca00078e0204 */
[----:B------:R-:W1:Y:S01]  /*1790*/  LDG.E.CONSTANT R13, desc[UR6][R4.64] ;  /* 0x00000006040d7981 */ /* 0x000e62000c1e9900 */
[----:B------:R-:W-:-:S03]  /*17a0*/  IMAD.WIDE R10, R21, 0x4, R4 ;  /* 0x00000004150a7825 */ /* 0x000fc600078e0204 */
[----:B------:R-:W3:Y:S04]  /*17b0*/  LDG.E.CONSTANT R29, desc[UR6][R4.64+0x4] ;  /* 0x00000406041d7981 */ /* 0x000ee8000c1e9900 */
[----:B------:R-:W4:Y:S01]  /*17c0*/  LDG.E.CONSTANT R2, desc[UR6][R10.64] ;  /* 0x000000060a027981 */ /* 0x000f22000c1e9900 */
[----:B------:R-:W-:-:S03]  /*17d0*/  IMAD.WIDE R14, R21, 0x4, R10 ;  /* 0x00000004150e7825 */ /* 0x000fc600078e020a */
[----:B------:R4:W5:Y:S04]  /*17e0*/  LDG.E.CONSTANT R3, desc[UR6][R10.64+0x4] ;  /* 0x000004060a037981 */ /* 0x000968000c1e9900 */
[----:B------:R-:W5:Y:S01]  /*17f0*/  LDG.E.CONSTANT R9, desc[UR6][R14.64] ;  /* 0x000000060e097981 */ /* 0x000f62000c1e9900 */
[----:B------:R-:W-:-:S03]  /*1800*/  IMAD.WIDE R26, R21, 0x4, R14 ;  /* 0x00000004151a7825 */ /* 0x000fc600078e020e */
[----:B------:R5:W5:Y:S04]  /*1810*/  LDG.E.CONSTANT R7, desc[UR6][R14.64+0x4] ;  /* 0x000004060e077981 */ /* 0x000b68000c1e9900 */
[----:B------:R-:W5:Y:S04]  /*1820*/  LDG.E.CONSTANT R19, desc[UR6][R26.64] ;  /* 0x000000061a137981 */ /* 0x000f68000c1e9900 */
[----:B------:R-:W5:Y:S01]  /*1830*/  LDG.E.CONSTANT R17, desc[UR6][R26.64+0x4] ;  /* 0x000004061a117981 */ /* 0x000f62000c1e9900 */
[----:B--2---:R-:W-:-:S04]  /*1840*/  IMAD.WIDE R24, R20, 0x4, R24 ;  /* 0x0000000414187825 */ /* 0x004fc800078e0218 */
[----:B-1----:R-:W-:-:S04]  /*1850*/  IMAD.WIDE R12, R13, 0x8, R22 ;  /* 0x000000080d0c7825 */ /* 0x002fc800078e0216 */
[--C-:B---3--:R-:W-:Y:S02]  /*1860*/  IMAD.WIDE R4, R29, 0x8, R22.reuse ;  /* 0x000000081d047825 */ /* 0x108fe400078e0216 */
[----:B------:R-:W2:Y:S02]  /*1870*/  LDG.E.64.CONSTANT R12, desc[UR6][R12.64+-0x8] ;  /* 0xfffff8060c0c7981 */ /* 0x000ea4000c1e9b00 */
[--C-:B----4-:R-:W-:Y:S02]  /*1880*/  IMAD.WIDE R10, R2, 0x8, R22.reuse ;  /* 0x00000008020a7825 */ /* 0x110fe400078e0216 */
[----:B------:R-:W2:Y:S02]  /*1890*/  LDG.E.64.CONSTANT R4, desc[UR6][R4.64+-0x8] ;  /* 0xfffff80604047981 */ /* 0x000ea4000c1e9b00 */
[--C-:B-----5:R-:W-:Y:S02]  /*18a0*/  IMAD.WIDE R14, R3, 0x8, R22.reuse ;  /* 0x00000008030e7825 */ /* 0x120fe400078e0216 */
[----:B------:R-:W3:Y:S02]  /*18b0*/  LDG.E.64.CONSTANT R10, desc[UR6][R10.64+-0x8] ;  /* 0xfffff8060a0a7981 */ /* 0x000ee4000c1e9b00 */
[----:B------:R-:W-:-:S02]  /*18c0*/  IMAD.WIDE R8, R9, 0x8, R22 ;  /* 0x0000000809087825 */ /* 0x000fc400078e0216 */
[----:B------:R-:W3:Y:S02]  /*18d0*/  LDG.E.64.CONSTANT R14, desc[UR6][R14.64+-0x8] ;  /* 0xfffff8060e0e7981 */ /* 0x000ee4000c1e9b00 */
[--C-:B------:R-:W-:Y:S02]  /*18e0*/  IMAD.WIDE R6, R7, 0x8, R22.reuse ;  /* 0x0000000807067825 */ /* 0x100fe400078e0216 */
[----:B------:R-:W4:Y:S02]  /*18f0*/  LDG.E.64.CONSTANT R8, desc[UR6][R8.64+-0x8] ;  /* 0xfffff80608087981 */ /* 0x000f24000c1e9b00 */
[--C-:B------:R-:W-:Y:S02]  /*1900*/  IMAD.WIDE R18, R19, 0x8, R22.reuse ;  /* 0x0000000813127825 */ /* 0x100fe400078e0216 */
[----:B------:R-:W4:Y:S02]  /*1910*/  LDG.E.64.CONSTANT R6, desc[UR6][R6.64+-0x8] ;  /* 0xfffff80606067981 */ /* 0x000f24000c1e9b00 */
[----:B------:R-:W-:-:S02]  /*1920*/  IMAD.WIDE R22, R17, 0x8, R22 ;  /* 0x0000000811167825 */ /* 0x000fc400078e0216 */
[----:B------:R-:W5:Y:S02]  /*1930*/  LDG.E.64.CONSTANT R18, desc[UR6][R18.64+-0x8] ;  /* 0xfffff80612127981 */ /* 0x000f64000c1e9b00 */
[C---:B------:R-:W-:Y:S02]  /*1940*/  IMAD.WIDE R2, R21.reuse, 0x4, R24 ;  /* 0x0000000415027825 */ /* 0x040fe400078e0218 */
[----:B------:R-:W5:Y:S02]  /*1950*/  LDG.E.64.CONSTANT R22, desc[UR6][R22.64+-0x8] ;  /* 0xfffff80616167981 */ /* 0x000f64000c1e9b00 */
[C---:B------:R-:W-:Y:S02]  /*1960*/  IMAD.WIDE R16, R21.reuse, 0x4, R2 ;  /* 0x0000000415107825 */ /* 0x040fe400078e0202 */
[----:B------:R0:W5:Y:S04]  /*1970*/  LDG.E.CONSTANT R24, desc[UR6][R24.64] ;  /* 0x0000000618187981 */ /* 0x000168000c1e9900 */
[----:B------:R1:W5:Y:S01]  /*1980*/  LDG.E.CONSTANT R2, desc[UR6][R2.64] ;  /* 0x0000000602027981 */ /* 0x000362000c1e9900 */
[----:B------:R-:W-:-:S03]  /*1990*/  IMAD.WIDE R26, R21, 0x4, R16 ;  /* 0x00000004151a7825 */ /* 0x000fc600078e0210 */
[----:B------:R-:W5:Y:S04]  /*19a0*/  LDG.E.CONSTANT R17, desc[UR6][R16.64] ;  /* 0x0000000610117981 */ /* 0x000f68000c1e9900 */
[----:B------:R-:W5:Y:S01]  /*19b0*/  LDG.E.CONSTANT R27, desc[UR6][R26.64] ;  /* 0x000000061a1b7981 */ /* 0x000f62000c1e9900 */
[----:B------:R-:W-:Y:S01]  /*19c0*/  LEA R20, R21, R20, 0x2 ;  /* 0x0000001415147211 */ /* 0x000fe200078e10ff */
[----:B--2---:R-:W-:Y:S01]  /*19d0*/  DSETP.MAX.AND P2, P3, R12, R4, PT ;  /* 0x000000040c00722a */ /* 0x004fe20003b4f000 */
[----:B0-----:R-:W-:Y:S01]  /*19e0*/  MOV R25, R4 ;  /* 0x0000000400197202 */ /* 0x001fe20000000f00 */
[----:B------:R-:W-:Y:S02]  /*19f0*/  IMAD.MOV.U32 R29, RZ, RZ, R5 ;  /* 0x000000ffff1d7224 */ /* 0x000fe400078e0005 */
[----:B------:R-:W0:Y:S01]  /*1a00*/  LDC.64 R4, c[0x0][0x380] ;  /* 0x0000e000ff047b82 */ /* 0x000e220000000a00 */
[----:B------:R-:W-:Y:S01]  /*1a10*/  MOV R28, R12 ;  /* 0x0000000c001c7202 */ /* 0x000fe20000000f00 */
[----:B---3--:R-:W-:Y:S01]  /*1a20*/  DSETP.MAX.AND P0, P1, R10, R14, PT ;  /* 0x0000000e0a00722a */ /* 0x008fe2000390f000 */
[----:B------:R-:W-:-:S02]  /*1a30*/  FSEL R13, R13, R29, P2 ;  /* 0x0000001d0d0d7208 */ /* 0x000fc40001000000 */
[----:B------:R-:W-:-:S05]  /*1a40*/  SEL R12, R28, R25, P2 ;  /* 0x000000191c0c7207 */ /* 0x000fca0001000000 */
[----:B------:R-:W-:Y:S01]  /*1a50*/  @P3 LOP3.LUT R13, R29, 0x80000, RZ, 0xfc, !PT ;  /* 0x000800001d0d3812 */ /* 0x000fe200078efcff */
[----:B----4-:R-:W-:Y:S01]  /*1a60*/  DSETP.MAX.AND P3, P2, R8, R6, PT ;  /* 0x000000060800722a */ /* 0x010fe20003a6f000 */
[----:B-1----:R-:W-:Y:S02]  /*1a70*/  MOV R3, R10 ;  /* 0x0000000a00037202 */ /* 0x002fe40000000f00 */
[----:B------:R-:W-:Y:S02]  /*1a80*/  MOV R10, R14 ;  /* 0x0000000e000a7202 */ /* 0x000fe40000000f00 */
[----:B------:R-:W-:Y:S02]  /*1a90*/  FSEL R11, R11, R15, P0 ;  /* 0x0000000f0b0b7208 */ /* 0x000fe40000000000 */
[----:B------:R-:W-:Y:S01]  /*1aa0*/  SEL R10, R3, R10, P0 ;  /* 0x0000000a030a7207 */ /* 0x000fe20000000000 */
[----:B------:R-:W-:Y:S01]  /*1ab0*/  IMAD.MOV.U32 R3, RZ, RZ, R9 ;  /* 0x000000ffff037224 */ /* 0x000fe200078e0009 */
[----:B------:R-:W-:Y:S01]  /*1ac0*/  @P1 LOP3.LUT R11, R15, 0x80000, RZ, 0xfc, !PT ;  /* 0x000800000f0b1812 */ /* 0x000fe200078efcff */
[----:B-----5:R-:W-:Y:S01]  /*1ad0*/  DSETP.MAX.AND P0, P1, R18, R22, PT ;  /* 0x000000161200722a */ /* 0x020fe2000390f000 */
[----:B------:R-:W-:Y:S01]  /*1ae0*/  MOV R14, R7 ;  /* 0x00000007000e7202 */ /* 0x000fe20000000f00 */
[----:B0-----:R-:W-:-:S03]  /*1af0*/  IMAD.WIDE R24, R24, 0x8, R4 ;  /* 0x0000000818187825 */ /* 0x001fc600078e0204 */
[----:B------:R-:W-:Y:S02]  /*1b00*/  FSEL R15, R3, R14, P3 ;  /* 0x0000000e030f7208 */ /* 0x000fe40001800000 */
[----:B------:R-:W-:Y:S01]  /*1b10*/  @P2 LOP3.LUT R15, R14, 0x80000, RZ, 0xfc, !PT ;  /* 0x000800000e0f2812 */ /* 0x000fe200078efcff */
[----:B------:R-:W-:Y:S01]  /*1b20*/  IMAD.MOV.U32 R14, RZ, RZ, R23 ;  /* 0x000000ffff0e7224 */ /* 0x000fe200078e0017 */
[----:B------:R-:W-:Y:S01]  /*1b30*/  MOV R7, R19 ;  /* 0x0000001300077202 */ /* 0x000fe20000000f00 */
[----:B------:R0:W-:Y:S01]  /*1b40*/  STG.E.64 desc[UR6][R24.64+-0x8], R12 ;  /* 0xfffff80c18007986 */ /* 0x0001e2000c101b06 */
[----:B------:R-:W-:Y:S01]  /*1b50*/  SEL R6, R8, R6, P3 ;  /* 0x0000000608067207 */ /* 0x000fe20001800000 */
[----:B------:R-:W-:-:S04]  /*1b60*/  IMAD.WIDE R2, R2, 0x8, R4 ;  /* 0x0000000802027825 */ /* 0x000fc800078e0204 */
[--C-:B------:R-:W-:Y:S01]  /*1b70*/  IMAD.WIDE R8, R17, 0x8, R4.reuse ;  /* 0x0000000811087825 */ /* 0x100fe200078e0204 */
[----:B------:R1:W-:Y:S03]  /*1b80*/  STG.E.64 desc[UR6][R2.64+-0x8], R10 ;  /* 0xfffff80a02007986 */ /* 0x0003e6000c101b06 */
[----:B------:R-:W-:Y:S01]  /*1b90*/  IMAD.WIDE R4, R27, 0x8, R4 ;  /* 0x000000081b047825 */ /* 0x000fe200078e0204 */
[----:B0-----:R-:W-:Y:S02]  /*1ba0*/  FSEL R13, R7, R14, P0 ;  /* 0x0000000e070d7208 */ /* 0x001fe40000000000 */
[----:B------:R-:W-:Y:S02]  /*1bb0*/  MOV R7, R15 ;  /* 0x0000000f00077202 */ /* 0x000fe40000000f00 */
[----:B------:R-:W-:Y:S02]  /*1bc0*/  SEL R12, R18, R22, P0 ;  /* 0x00000016120c7207 */ /* 0x000fe40000000000 */
[----:B------:R-:W-:Y:S01]  /*1bd0*/  @P1 LOP3.LUT R13, R14, 0x80000, RZ, 0xfc, !PT ;  /* 0x000800000e0d1812 */ /* 0x000fe200078efcff */
[----:B------:R1:W-:Y:S04]  /*1be0*/  STG.E.64 desc[UR6][R8.64+-0x8], R6 ;  /* 0xfffff80608007986 */ /* 0x0003e8000c101b06 */
[----:B------:R1:W-:Y:S01]  /*1bf0*/  STG.E.64 desc[UR6][R4.64+-0x8], R12 ;  /* 0xfffff80c04007986 */ /* 0x0003e2000c101b06 */
[----:B------:R-:W-:-:S13]  /*1c00*/  ISETP.GE.AND P0, PT, R20, R0, PT ;  /* 0x000000001400720c */ /* 0x000fda0003f06270 */
[----:B-1----:R-:W-:Y:S05]  /*1c10*/  @!P0 BRA `(.L_x_33) ;  /* 0xfffffff800cc8947 */ /* 0x002fea000383ffff */
[----:B------:R-:W-:Y:S05]  /*1c20*/  EXIT ;  /* 0x000000000000794d */ /* 0x000fea0003800000 */
.L_x_34:
        /* <DEDUP_REMOVED lines=13> */
.L_x_108:


//--------------------- .text._Z17gather_kernel_minPdiiPKiPKdiS1_S_ --------------------------
	.section	.text._Z17gather_kernel_minPdiiPKiPKdiS1_S_,"ax",@progbits
	.align	128
        .global         _Z17gather_kernel_minPdiiPKiPKdiS1_S_
        .type           _Z17gather_kernel_minPdiiPKiPKdiS1_S_,@function
        .size           _Z17gather_kernel_minPdiiPKiPKdiS1_S_,(.L_x_109 - _Z17gather_kernel_minPdiiPKiPKdiS1_S_)
        .other          _Z17gather_kernel_minPdiiPKiPKdiS1_S_,@"STO_CUDA_ENTRY STV_DEFAULT"
_Z17gather_kernel_minPdiiPKiPKdiS1_S_:
.text._Z17gather_kernel_minPdiiPKiPKdiS1_S_:
        /* <DEDUP_REMOVED lines=53> */
.L_x_39:
        /* <DEDUP_REMOVED lines=10> */
.L_x_38:
[----:B------:R-:W-:Y:S05]  /*03f0*/  BSYNC.RECONVERGENT B1 ;  /* 0x0000000000017941 */ /* 0x000fea0003800200 */
.L_x_37:
[----:B------:R-:W-:Y:S04]  /*0400*/  BSSY.RECONVERGENT B1, `(.L_x_40) ;  /* 0x0000020000017945 */ /* 0x000fe80003800200 */
[----:B------:R-:W-:Y:S05]  /*0410*/  @!P0 BRA `(.L_x_41) ;  /* 0x0000000000788947 */ /* 0x000fea0003800000 */
.L_x_42:
        /* <DEDUP_REMOVED lines=30> */
.L_x_41:
[----:B------:R-:W-:Y:S05]  /*0600*/  BSYNC.RECONVERGENT B1 ;  /* 0x0000000000017941 */ /* 0x000fea0003800200 */
.L_x_40:
[----:B------:R-:W-:Y:S04]  /*0610*/  BSSY.RECONVERGENT B1, `(.L_x_43) ;  /* 0x000001a000017945 */ /* 0x000fe80003800200 */
[----:B------:R-:W-:Y:S05]  /*0620*/  @!P1 BRA `(.L_x_44) ;  /* 0x0000000000609947 */ /* 0x000fea0003800000 */
[----:B0-----:R-:W0:Y:S01]  /*0630*/  LDC.64 R2, c[0x0][0x380] ;  /* 0x0000e000ff027b82 */ /* 0x001e220000000a00 */
[----:B------:R-:W-:Y:S01]  /*0640*/  IMAD.MOV R0, RZ, RZ, -R0 ;  /* 0x000000ffff007224 */ /* 0x000fe200078e0a00 */
[----:B------:R-:W-:-:S06]  /*0650*/  MOV R18, R22 ;  /* 0x0000001600127202 */ /* 0x000fcc0000000f00 */
[----:B------:R-:W1:Y:S08]  /*0660*/  LDC.64 R4, c[0x0][0x3b0] ;  /* 0x0000ec00ff047b82 */ /* 0x000e700000000a00 */
[----:B------:R-:W2:Y:S02]  /*0670*/  LDC.64 R6, c[0x0][0x390] ;  /* 0x0000e400ff067b82 */ /* 0x000ea40000000a00 */
.L_x_45:
        /* <DEDUP_REMOVED lines=10> */
[----:B---3--:R-:W-:Y:S01]  /*0720*/  DSETP.MIN.AND P1, P2, R12, R10, PT ;  /* 0x0000000a0c00722a */ /* 0x008fe20003a20000 */
        /* <DEDUP_REMOVED lines=8> */
.L_x_44:
[----:B------:R-:W-:Y:S05]  /*07b0*/  BSYNC.RECONVERGENT B1 ;  /* 0x0000000000017941 */ /* 0x000fea0003800200 */
.L_x_43:
[----:B------:R-:W-:Y:S05]  /*07c0*/  @!P0 BRA `(.L_x_36) ;  /* 0x0000000000f88947 */ /* 0x000fea0003800000 */
.L_x_46:
        /* <DEDUP_REMOVED lines=14> */
[----:B--2---:R-:W-:Y:S01]  /*08b0*/  DSETP.MIN.AND P0, P1, R8, R6, PT ;  /* 0x000000060800722a */ /* 0x004fe20003900000 */
        /* <DEDUP_REMOVED lines=11> */
[----:B---3--:R-:W-:Y:S01]  /*0970*/  DSETP.MIN.AND P0, P1, R10, R6, PT ;  /* 0x000000060a00722a */ /* 0x008fe20003900000 */
        /* <DEDUP_REMOVED lines=13> */
[----:B--2---:R-:W-:-:S03]  /*0a50*/  DSETP.MIN.AND P0, P1, R16, R14, PT ;  /* 0x0000000e1000722a */ /* 0x004fc60003900000 */
        /* <DEDUP_REMOVED lines=10> */
[----:B--2---:R-:W-:Y:S01]  /*0b00*/  DSETP.MIN.AND P0, P1, R8, R10, PT ;  /* 0x0000000a0800722a */ /* 0x004fe20003900000 */
        /* <DEDUP_REMOVED lines=10> */
.L_x_36:
[----:B------:R-:W-:Y:S05]  /*0bb0*/  BSYNC.RECONVERGENT B0 ;  /* 0x0000000000007941 */ /* 0x000fea0003800200 */
.L_x_35:
        /* <DEDUP_REMOVED lines=48> */
.L_x_51:
        /* <DEDUP_REMOVED lines=14> */
.L_x_50:
[----:B------:R-:W-:-:S07]  /*0fa0*/  VIADD R2, R26, 0xffffffff ;  /* 0xffffffff1a027836 */ /* 0x000fce0000000000 */
.L_x_49:
[----:B------:R-:W-:Y:S05]  /*0fb0*/  BSYNC.RECONVERGENT B0 ;  /* 0x0000000000007941 */ /* 0x000fea0003800200 */
.L_x_48:
[----:B------:R-:W-:-:S13]  /*0fc0*/  ISETP.GE.U32.AND P0, PT, R3, 0x3, PT ;  /* 0x000000030300780c */ /* 0x000fda0003f06070 */
[----:B------:R-:W-:Y:S05]  /*0fd0*/  @!P0 EXIT ;  /* 0x000000000000894d */ /* 0x000fea0003800000 */
.L_x_52:
        /* <DEDUP_REMOVED lines=40> */
.L_x_47:
        /* <DEDUP_REMOVED lines=47> */
.L_x_56:
        /* <DEDUP_REMOVED lines=16> */
[----:B--2---:R-:W-:Y:S01]  /*1650*/  DSETP.MIN.AND P0, P1, R10, R12, PT ;  /* 0x0000000c0a00722a */ /* 0x004fe20003900000 */
        /* <DEDUP_REMOVED lines=11> */
.L_x_55:
[----:B------:R-:W-:-:S07]  /*1710*/  VIADD R20, R6, 0xffffffff ;  /* 0xffffffff06147836 */ /* 0x000fce0000000000 */
.L_x_54:
[----:B------:R-:W-:Y:S05]  /*1720*/  BSYNC.RECONVERGENT B0 ;  /* 0x0000000000007941 */ /* 0x000fea0003800200 */
.L_x_53:
[----:B------:R-:W-:-:S13]  /*1730*/  ISETP.GE.U32.AND P0, PT, R4, 0x3, PT ;  /* 0x000000030400780c */ /* 0x000fda0003f06070 */
[----:B------:R-:W-:Y:S05]  /*1740*/  @!P0 EXIT ;  /* 0x000000000000894d */ /* 0x000fea0003800000 */
.L_x_57:
        /* <DEDUP_REMOVED lines=40> */
[----:B--2---:R-:W-:Y:S01]  /*19d0*/  DSETP.MIN.AND P2, P3, R12, R4, PT ;  /* 0x000000040c00722a */ /* 0x004fe20003b40000 */
[----:B0-----:R-:W-:Y:S01]  /*19e0*/  MOV R25, R4 ;  /* 0x0000000400197202 */ /* 0x001fe20000000f00 */
[----:B------:R-:W-:Y:S02]  /*19f0*/  IMAD.MOV.U32 R29, RZ, RZ, R5 ;  /* 0x000000ffff1d7224 */ /* 0x000fe400078e0005 */
[----:B------:R-:W0:Y:S01]  /*1a00*/  LDC.64 R4, c[0x0][0x380] ;  /* 0x0000e000ff047b82 */ /* 0x000e220000000a00 */
[----:B------:R-:W-:Y:S01]  /*1a10*/  MOV R28, R12 ;  /* 0x0000000c001c7202 */ /* 0x000fe20000000f00 */
[----:B---3--:R-:W-:Y:S01]  /*1a20*/  DSETP.MIN.AND P0, P1, R10, R14, PT ;  /* 0x0000000e0a00722a */ /* 0x008fe20003900000 */
[----:B------:R-:W-:-:S02]  /*1a30*/  FSEL R13, R13, R29, P2 ;  /* 0x0000001d0d0d7208 */ /* 0x000fc40001000000 */
[----:B------:R-:W-:-:S05]  /*1a40*/  SEL R12, R28, R25, P2 ;  /* 0x000000191c0c7207 */ /* 0x000fca0001000000 */
[----:B------:R-:W-:Y:S01]  /*1a50*/  @P3 LOP3.LUT R13, R29, 0x80000, RZ, 0xfc, !PT ;  /* 0x000800001d0d3812 */ /* 0x000fe200078efcff */
[----:B----4-:R-:W-:Y:S01]  /*1a60*/  DSETP.MIN.AND P3, P2, R8, R6, PT ;  /* 0x000000060800722a */ /* 0x010fe20003a60000 */
[----:B-1----:R-:W-:Y:S02]  /*1a70*/  MOV R3, R10 ;  /* 0x0000000a00037202 */ /* 0x002fe40000000f00 */
[----:B------:R-:W-:Y:S02]  /*1a80*/  MOV R10, R14 ;  /* 0x0000000e000a7202 */ /* 0x000fe40000000f00 */
[----:B------:R-:W-:Y:S02]  /*1a90*/  FSEL R11, R11, R15, P0 ;  /* 0x0000000f0b0b7208 */ /* 0x000fe40000000000 */
[----:B------:R-:W-:Y:S01]  /*1aa0*/  SEL R10, R3, R10, P0 ;  /* 0x0000000a030a7207 */ /* 0x000fe20000000000 */
[----:B------:R-:W-:Y:S01]  /*1ab0*/  IMAD.MOV.U32 R3, RZ, RZ, R9 ;  /* 0x000000ffff037224 */ /* 0x000fe200078e0009 */
[----:B------:R-:W-:Y:S01]  /*1ac0*/  @P1 LOP3.LUT R11, R15, 0x80000, RZ, 0xfc, !PT ;  /* 0x000800000f0b1812 */ /* 0x000fe200078efcff */
[----:B-----5:R-:W-:Y:S01]  /*1ad0*/  DSETP.MIN.AND P0, P1, R18, R22, PT ;  /* 0x000000161200722a */ /* 0x020fe20003900000 */
        /* <DEDUP_REMOVED lines=21> */
.L_x_58:
        /* <DEDUP_REMOVED lines=13> */
.L_x_109:


//--------------------- .text._Z17gather_kernel_mulPdiiPKiPKdiS1_S_ --------------------------
	.section	.text._Z17gather_kernel_mulPdiiPKiPKdiS1_S_,"ax",@progbits
	.align	128
        .global         _Z17gather_kernel_mulPdiiPKiPKdiS1_S_
        .type           _Z17gather_kernel_mulPdiiPKiPKdiS1_S_,@function
        .size           _Z17gather_kernel_mulPdiiPKiPKdiS1_S_,(.L_x_110 - _Z17gather_kernel_mulPdiiPKiPKdiS1_S_)
        .other          _Z17gather_kernel_mulPdiiPKiPKdiS1_S_,@"STO_CUDA_ENTRY STV_DEFAULT"
_Z17gather_kernel_mulPdiiPKiPKdiS1_S_:
.text._Z17gather_kernel_mulPdiiPKiPKdiS1_S_:
[----:B------:R-:W-:Y:S01]  /*0000*/  LDC R1, c[0x0][0x37c] ;  /* 0x0000df00ff017b82 */ /* 0x000fe20000000800 */
[----:B------:R-:W0:Y:S07]  /*0010*/  S2R R26, SR_TID.X ;  /* 0x00000000001a7919 */ /* 0x000e2e0000002100 */
[----:B------:R-:W1:Y:S01]  /*0020*/  S2UR UR5, SR_CTAID.X ;  /* 0x00000000000579c3 */ /* 0x000e620000002500 */
[----:B------:R-:W1:Y:S01]  /*0030*/  LDCU UR8, c[0x0][0x360] ;  /* 0x00006c00ff0877ac */ /* 0x000e620008000800 */
[----:B------:R-:W-:Y:S01]  /*0040*/  BSSY.RECONVERGENT B0, `(.L_x_59) ;  /* 0x0000098000007945 */ /* 0x000fe20003800200 */
[----:B------:R-:W2:Y:S05]  /*0050*/  LDCU.64 UR6, c[0x0][0x358] ;  /* 0x00006b00ff0677ac */ /* 0x000eaa0008000a00 */
[----:B------:R-:W3:Y:S08]  /*0060*/  LDC R25, c[0x0][0x38c] ;  /* 0x0000e300ff197b82 */ /* 0x000ef00000000800 */
[----:B------:R-:W4:Y:S01]  /*0070*/  LDC R24, c[0x0][0x370] ;  /* 0x0000dc00ff187b82 */ /* 0x000f220000000800 */
[----:B-1----:R-:W-:-:S06]  /*0080*/  UIMAD UR4, UR5, UR8, URZ ;  /* 0x00000008050472a4 */ /* 0x002fcc000f8e02ff */
[----:B0-----:R-:W-:Y:S02]  /*0090*/  IADD3 R22, PT, PT, R26, UR4, RZ ;  /* 0x000000041a167c10 */ /* 0x001fe4000fffe0ff */
[----:B---3--:R-:W-:-:S04]  /*00a0*/  IABS R23, R25 ;  /* 0x0000001900177213 */ /* 0x008fc80000000000 */
[----:B------:R-:W-:Y:S01]  /*00b0*/  IADD3 R20, PT, PT, R23, -0x1, RZ ;  /* 0xffffffff17147810 */ /* 0x000fe20007ffe0ff */
[----:B----4-:R-:W-:-:S03]  /*00c0*/  IMAD R21, R24, UR8, RZ ;  /* 0x0000000818157c24 */ /* 0x010fc6000f8e02ff */
[----:B------:R-:W-:-:S13]  /*00d0*/  ISETP.GE.AND P0, PT, R22, R20, PT ;  /* 0x000000141600720c */ /* 0x000fda0003f06270 */
[----:B--2---:R-:W-:Y:S05]  /*00e0*/  @P0 BRA `(.L_x_60) ;  /* 0x0000000800340947 */ /* 0x004fea0003800000 */
[----:B------:R-:W0:Y:S01]  /*00f0*/  I2F.U32.RP R6, R21 ;  /* 0x0000001500067306 */ /* 0x000e220000209000 */
[----:B------:R-:W-:Y:S01]  /*0100*/  IADD3 R5, PT, PT, R22, R21, RZ ;  /* 0x0000001516057210 */ /* 0x000fe20007ffe0ff */
[----:B------:R-:W-:Y:S01]  /*0110*/  IMAD.MOV R7, RZ, RZ, -R21 ;  /* 0x000000ffff077224 */ /* 0x000fe200078e0a15 */
[----:B------:R-:W-:Y:S01]  /*0120*/  ISETP.NE.U32.AND P2, PT, R21, RZ, PT ;  /* 0x000000ff1500720c */ /* 0x000fe20003f45070 */
[----:B------:R-:W-:Y:S01]  /*0130*/  BSSY.RECONVERGENT B1, `(.L_x_61) ;  /* 0x000002c000017945 */ /* 0x000fe20003800200 */
[----:B------:R-:W-:Y:S02]  /*0140*/  ISETP.GE.AND P0, PT, R5, R20, PT ;  /* 0x000000140500720c */ /* 0x000fe40003f06270 */
[----:B------:R-:W-:Y:S02]  /*0150*/  VIMNMX R0, PT, PT, R20, R5, !PT ;  /* 0x0000000514007248 */ /* 0x000fe40007fe0100 */
[----:B------:R-:W-:Y:S02]  /*0160*/  SEL R4, RZ, 0x1, P0 ;  /* 0x00000001ff047807 */ /* 0x000fe40000000000 */
[----:B------:R-:W-:-:S02]  /*0170*/  MOV R19, R22 ;  /* 0x0000001600137202 */ /* 0x000fc40000000f00 */
[----:B------:R-:W-:Y:S01]  /*0180*/  IADD3 R0, PT, PT, R0, -R5, -R4 ;  /* 0x8000000500007210 */ /* 0x000fe20007ffe804 */
[----:B0-----:R-:W0:Y:S01]  /*0190*/  MUFU.RCP R6, R6 ;  /* 0x0000000600067308 */ /* 0x001e220000001000 */
[----:B------:R-:W-:Y:S02]  /*01a0*/  MOV R18, R22 ;  /* 0x0000001600127202 */ /* 0x000fe40000000f00 */
[----:B0-----:R-:W-:-:S05]  /*01b0*/  IADD3 R2, PT, PT, R6, 0xffffffe, RZ ;  /* 0x0ffffffe06027810 */ /* 0x001fca0007ffe0ff */
[----:B------:R0:W1:Y:S02]  /*01c0*/  F2I.FTZ.U32.TRUNC.NTZ R3, R2 ;  /* 0x0000000200037305 */ /* 0x000064000021f000 */
[----:B0-----:R-:W-:Y:S02]  /*01d0*/  HFMA2 R2, -RZ, RZ, 0, 0 ;  /* 0x00000000ff027431 */ /* 0x001fe400000001ff */
        /* <DEDUP_REMOVED lines=9> */
[----:B------:R-:W-:Y:S02]  /*0270*/  @P1 IADD3 R3, PT, PT, R3, 0x1, RZ ;  /* 0x0000000103031810 */ /* 0x000fe40007ffe0ff */
        /* <DEDUP_REMOVED lines=13> */
.L_x_63:
[----:B0-----:R-:W-:-:S05]  /*0350*/  IMAD.WIDE R12, R19, 0x4, R2 ;  /* 0x00000004130c7825 */ /* 0x001fca00078e0202 */
[----:B---3--:R-:W2:Y:S02]  /*0360*/  LDG.E.CONSTANT R9, desc[UR6][R12.64] ;  /* 0x000000060c097981 */ /* 0x008ea4000c1e9900 */
[----:B--2---:R-:W-:-:S06]  /*0370*/  IMAD.WIDE R8, R9, 0x8, R6 ;  /* 0x0000000809087825 */ /* 0x004fcc00078e0206 */
[----:B------:R-:W2:Y:S01]  /*0380*/  LDG.E.64.CONSTANT R8, desc[UR6][R8.64+-0x8] ;  /* 0xfffff80608087981 */ /* 0x000ea2000c1e9b00 */
[----:B-1----:R-:W-:Y:S01]  /*0390*/  IMAD.WIDE R10, R19, 0x8, R4 ;  /* 0x00000008130a7825 */ /* 0x002fe200078e0204 */
[----:B------:R-:W-:Y:S02]  /*03a0*/  IADD3 R14, PT, PT, R14, 0x1, RZ ;  /* 0x000000010e0e7810 */ /* 0x000fe40007ffe0ff */
[----:B------:R-:W-:Y:S02]  /*03b0*/  IADD3 R19, PT, PT, R21, R19, RZ ;  /* 0x0000001315137210 */ /* 0x000fe40007ffe0ff */
[----:B------:R-:W-:Y:S01]  /*03c0*/  ISETP.NE.AND P2, PT, R14, RZ, PT ;  /* 0x000000ff0e00720c */ /* 0x000fe20003f45270 */
[----:B--2---:R3:W-:-:S12]  /*03d0*/  STG.E.64 desc[UR6][R10.64], R8 ;  /* 0x000000080a007986 */ /* 0x0047d8000c101b06 */
[----:B------:R-:W-:Y:S05]  /*03e0*/  @P2 BRA `(.L_x_63) ;  /* 0xfffffffc00d82947 */ /* 0x000fea000383ffff */
.L_x_62:
[----:B------:R-:W-:Y:S05]  /*03f0*/  BSYNC.RECONVERGENT B1 ;  /* 0x0000000000017941 */ /* 0x000fea0003800200 */
.L_x_61:
[----:B------:R-:W-:Y:S04]  /*0400*/  BSSY.RECONVERGENT B1, `(.L_x_64) ;  /* 0x0000020000017945 */ /* 0x000fe80003800200 */
[----:B------:R-:W-:Y:S05]  /*0410*/  @!P0 BRA `(.L_x_65) ;  /* 0x0000000000788947 */ /* 0x000fea0003800000 */
.L_x_66:
        /* <DEDUP_REMOVED lines=30> */
.L_x_65:
[----:B------:R-:W-:Y:S05]  /*0600*/  BSYNC.RECONVERGENT B1 ;  /* 0x0000000000017941 */ /* 0x000fea0003800200 */
.L_x_64:
[----:B------:R-:W-:Y:S04]  /*0610*/  BSSY.RECONVERGENT B1, `(.L_x_67) ;  /* 0x0000013000017945 */ /* 0x000fe80003800200 */
[----:B------:R-:W-:Y:S05]  /*0620*/  @!P1 BRA `(.L_x_68) ;  /* 0x0000000000449947 */ /* 0x000fea0003800000 */
[----:B0-----:R-:W0:Y:S01]  /*0630*/  LDC.64 R2, c[0x0][0x380] ;  /* 0x0000e000ff027b82 */ /* 0x001e220000000a00 */
[----:B------:R-:W-:Y:S01]  /*0640*/  IMAD.MOV R0, RZ, RZ, -R0 ;  /* 0x000000ffff007224 */ /* 0x000fe200078e0a00 */
[----:B------:R-:W-:-:S06]  /*0650*/  MOV R18, R22 ;  /* 0x0000001600127202 */ /* 0x000fcc0000000f00 */
[----:B------:R-:W1:Y:S08]  /*0660*/  LDC.64 R4, c[0x0][0x3b0] ;  /* 0x0000ec00ff047b82 */ /* 0x000e700000000a00 */
[----:B------:R-:W2:Y:S02]  /*0670*/  LDC.64 R6, c[0x0][0x390] ;  /* 0x0000e400ff067b82 */ /* 0x000ea40000000a00 */
.L_x_69:
[----:B--2---:R-:W-:-:S05]  /*0680*/  IMAD.WIDE R14, R18, 0x4, R6 ;  /* 0x00000004120e7825 */ /* 0x004fca00078e0206 */
[----:B---34-:R-:W0:Y:S01]  /*0690*/  LDG.E.CONSTANT R9, desc[UR6][R14.64] ;  /* 0x000000060e097981 */ /* 0x018e22000c1e9900 */
[----:B-1----:R-:W-:-:S06]  /*06a0*/  IMAD.WIDE R10, R18, 0x8, R4 ;  /* 0x00000008120a7825 */ /* 0x002fcc00078e0204 */
[----:B------:R-:W2:Y:S01]  /*06b0*/  LDG.E.64 R10, desc[UR6][R10.64] ;  /* 0x000000060a0a7981 */ /* 0x000ea2000c1e1b00 */
[----:B0-----:R-:W-:-:S05]  /*06c0*/  IMAD.WIDE R8, R9, 0x8, R2 ;  /* 0x0000000809087825 */ /* 0x001fca00078e0202 */
[----:B------:R-:W2:Y:S01]  /*06d0*/  LDG.E.64 R12, desc[UR6][R8.64+-0x8] ;  /* 0xfffff806080c7981 */ /* 0x000ea2000c1e1b00 */
[----:B------:R-:W-:-:S04]  /*06e0*/  IADD3 R0, PT, PT, R0, 0x1, RZ ;  /* 0x0000000100007810 */ /* 0x000fc80007ffe0ff */
[----:B------:R-:W-:Y:S02]  /*06f0*/  ISETP.NE.AND P1, PT, R0, RZ, PT ;  /* 0x000000ff0000720c */ /* 0x000fe40003f25270 */
[----:B------:R-:W-:Y:S01]  /*0700*/  IADD3 R18, PT, PT, R21, R18, RZ ;  /* 0x0000001215127210 */ /* 0x000fe20007ffe0ff */
[----:B--2---:R-:W-:-:S07]  /*0710*/  DMUL R12, R10, R12 ;  /* 0x0000000c0a0c7228 */ /* 0x004fce0000000000 */
[----:B------:R4:W-:Y:S03]  /*0720*/  STG.E.64 desc[UR6][R8.64+-0x8], R12 ;  /* 0xfffff80c08007986 */ /* 0x0009e6000c101b06 */
[----:B------:R-:W-:Y:S05]  /*0730*/  @P1 BRA `(.L_x_69) ;  /* 0xfffffffc00d01947 */ /* 0x000fea000383ffff */
.L_x_68:
[----:B------:R-:W-:Y:S05]  /*0740*/  BSYNC.RECONVERGENT B1 ;  /* 0x0000000000017941 */ /* 0x000fea0003800200 */
.L_x_67:
[----:B------:R-:W-:Y:S05]  /*0750*/  @!P0 BRA `(.L_x_60) ;  /* 0x0000000000988947 */ /* 0x000fea0003800000 */
.L_x_70:
[----:B0-----:R-:W0:Y:S08]  /*0760*/  LDC.64 R14, c[0x0][0x390] ;  /* 0x0000e400ff0e7b82 */ /* 0x001e300000000a00 */
[----:B-1----:R-:W1:Y:S08]  /*0770*/  LDC.64 R16, c[0x0][0x3b0] ;  /* 0x0000ec00ff107b82 */ /* 0x002e700000000a00 */
[----:B------:R-:W2:Y:S01]  /*0780*/  LDC.64 R4, c[0x0][0x380] ;  /* 0x0000e000ff047b82 */ /* 0x000ea20000000a00 */
[----:B0-----:R-:W-:-:S05]  /*0790*/  IMAD.WIDE R14, R18, 0x4, R14 ;  /* 0x00000004120e7825 */ /* 0x001fca00078e020e */
[----:B---34-:R-:W2:Y:S01]  /*07a0*/  LDG.E.CONSTANT R9, desc[UR6][R14.64] ;  /* 0x000000060e097981 */ /* 0x018ea2000c1e9900 */
[----:B-1----:R-:W-:-:S04]  /*07b0*/  IMAD.WIDE R16, R18, 0x8, R16 ;  /* 0x0000000812107825 */ /* 0x002fc800078e0210 */
[----:B------:R-:W-:Y:S01]  /*07c0*/  IMAD.WIDE R10, R21, 0x4, R14 ;  /* 0x00000004150a7825 */ /* 0x000fe200078e020e */
[----:B------:R-:W3:Y:S04]  /*07d0*/  LDG.E.64 R12, desc[UR6][R16.64] ;  /* 0x00000006100c7981 */ /* 0x000ee8000c1e1b00 */
[----:B------:R-:W4:Y:S01]  /*07e0*/  LDG.E.CONSTANT R19, desc[UR6][R10.64] ;  /* 0x000000060a137981 */ /* 0x000f22000c1e9900 */
[----:B--2---:R-:W-:-:S05]  /*07f0*/  IMAD.WIDE R8, R9, 0x8, R4 ;  /* 0x0000000809087825 */ /* 0x004fca00078e0204 */
[----:B------:R-:W3:Y:S01]  /*0800*/  LDG.E.64 R2, desc[UR6][R8.64+-0x8] ;  /* 0xfffff80608027981 */ /* 0x000ee2000c1e1b00 */
[----:B------:R-:W-:-:S04]  /*0810*/  IMAD.WIDE R6, R21, 0x8, R16 ;  /* 0x0000000815067825 */ /* 0x000fc800078e0210 */
[----:B------:R-:W-:Y:S01]  /*0820*/  IMAD.WIDE R14, R21, 0x4, R10 ;  /* 0x00000004150e7825 */ /* 0x000fe200078e020a */
[----:B---3--:R-:W-:-:S03]  /*0830*/  DMUL R12, R12, R2 ;  /* 0x000000020c0c7228 */ /* 0x008fc60000000000 */
[----:B----4-:R-:W-:Y:S02]  /*0840*/  IMAD.WIDE R2, R19, 0x8, R4 ;  /* 0x0000000813027825 */ /* 0x010fe400078e0204 */
[----:B------:R0:W2:Y:S04]  /*0850*/  LDG.E.CONSTANT R19, desc[UR6][R14.64] ;  /* 0x000000060e137981 */ /* 0x0000a8000c1e9900 */
[----:B------:R1:W-:Y:S04]  /*0860*/  STG.E.64 desc[UR6][R8.64+-0x8], R12 ;  /* 0xfffff80c08007986 */ /* 0x0003e8000c101b06 */
[----:B------:R-:W3:Y:S04]  /*0870*/  LDG.E.64 R28, desc[UR6][R6.64] ;  /* 0x00000006061c7981 */ /* 0x000ee8000c1e1b00 */
[----:B------:R-:W3:Y:S01]  /*0880*/  LDG.E.64 R16, desc[UR6][R2.64+-0x8] ;  /* 0xfffff80602107981 */ /* 0x000ee2000c1e1b00 */
[----:B0-----:R-:W-:-:S05]  /*0890*/  IMAD.WIDE R14, R21, 0x4, R14 ;  /* 0x00000004150e7825 */ /* 0x001fca00078e020e */
[----:B-1----:R-:W4:Y:S01]  /*08a0*/  LDG.E.CONSTANT R13, desc[UR6][R14.64] ;  /* 0x000000060e0d7981 */ /* 0x002f22000c1e9900 */
[----:B--2---:R-:W-:Y:S01]  /*08b0*/  IMAD.WIDE R10, R19, 0x8, R4 ;  /* 0x00000008130a7825 */ /* 0x004fe200078e0204 */
[----:B---3--:R-:W-:-:S03]  /*08c0*/  DMUL R16, R28, R16 ;  /* 0x000000101c107228 */ /* 0x008fc60000000000 */
[----:B------:R-:W-:-:S04]  /*08d0*/  IMAD.WIDE R28, R21, 0x8, R6 ;  /* 0x00000008151c7825 */ /* 0x000fc800078e0206 */
[----:B------:R1:W-:Y:S04]  /*08e0*/  STG.E.64 desc[UR6][R2.64+-0x8], R16 ;  /* 0xfffff81002007986 */ /* 0x0003e8000c101b06 */
[----:B------:R-:W2:Y:S04]  /*08f0*/  LDG.E.64 R6, desc[UR6][R28.64] ;  /* 0x000000061c067981 */ /* 0x000ea8000c1e1b00 */
[----:B------:R-:W2:Y:S01]  /*0900*/  LDG.E.64 R8, desc[UR6][R10.64+-0x8] ;  /* 0xfffff8060a087981 */ /* 0x000ea2000c1e1b00 */
[----:B----4-:R-:W-:Y:S01]  /*0910*/  IMAD.WIDE R4, R13, 0x8, R4 ;  /* 0x000000080d047825 */ /* 0x010fe200078e0204 */
[----:B--2---:R-:W-:-:S03]  /*0920*/  DMUL R6, R6, R8 ;  /* 0x0000000806067228 */ /* 0x004fc60000000000 */
[----:B------:R-:W-:-:S04]  /*0930*/  IMAD.WIDE R8, R21, 0x8, R28 ;  /* 0x0000000815087825 */ /* 0x000fc800078e021c */
[----:B------:R1:W-:Y:S04]  /*0940*/  STG.E.64 desc[UR6][R10.64+-0x8], R6 ;  /* 0xfffff8060a007986 */ /* 0x0003e8000c101b06 */
[----:B------:R-:W2:Y:S04]  /*0950*/  LDG.E.64 R8, desc[UR6][R8.64] ;  /* 0x0000000608087981 */ /* 0x000ea8000c1e1b00 */
[----:B------:R-:W2:Y:S01]  /*0960*/  LDG.E.64 R12, desc[UR6][R4.64+-0x8] ;  /* 0xfffff806040c7981 */ /* 0x000ea2000c1e1b00 */
[----:B------:R-:W-:-:S05]  /*0970*/  IMAD R18, R21, 0x4, R18 ;  /* 0x0000000415127824 */ /* 0x000fca00078e0212 */
[----:B------:R-:W-:Y:S01]  /*0980*/  ISETP.GE.AND P0, PT, R18, R20, PT ;  /* 0x000000141200720c */ /* 0x000fe20003f06270 */
[----:B--2---:R-:W-:-:S07]  /*0990*/  DMUL R12, R8, R12 ;  /* 0x0000000c080c7228 */ /* 0x004fce0000000000 */
[----:B------:R1:W-:Y:S05]  /*09a0*/  STG.E.64 desc[UR6][R4.64+-0x8], R12 ;  /* 0xfffff80c04007986 */ /* 0x0003ea000c101b06 */
[----:B------:R-:W-:Y:S05]  /*09b0*/  @!P0 BRA `(.L_x_70) ;  /* 0xfffffffc00688947 */ /* 0x000fea000383ffff */
.L_x_60:
[----:B------:R-:W-:Y:S05]  /*09c0*/  BSYNC.RECONVERGENT B0 ;  /* 0x0000000000007941 */ /* 0x000fea0003800200 */
.L_x_59:
[----:B------:R-:W-:-:S13]  /*09d0*/  ISETP.GT.AND P0, PT, R25, -0x1, PT ;  /* 0xffffffff1900780c */ /* 0x000fda0003f04270 */
[----:B------:R-:W-:Y:S05]  /*09e0*/  @P0 BRA `(.L_x_71) ;  /* 0x0000000400a00947 */ /* 0x000fea0003800000 */
[----:B------:R-:W2:Y:S01]  /*09f0*/  LDC R0, c[0x0][0x388] ;  /* 0x0000e200ff007b82 */ /* 0x000ea20000000800 */
[----:B01----:R-:W-:-:S04]  /*0a00*/  IADD3 R5, PT, PT, R22, R20, RZ ;  /* 0x0000001416057210 */ /* 0x003fc80007ffe0ff */
[----:B--2---:R-:W-:-:S13]  /*0a10*/  ISETP.GE.AND P0, PT, R5, R0, PT ;  /* 0x000000000500720c */ /* 0x004fda0003f06270 */
[----:B------:R-:W-:Y:S05]  /*0a20*/  @P0 EXIT ;  /* 0x000000000000094d */ /* 0x000fea0003800000 */
[----:B------:R-:W0:Y:S01]  /*0a30*/  I2F.U32.RP R6, R21 ;  /* 0x0000001500067306 */ /* 0x000e220000209000 */
[----:B------:R-:W-:Y:S01]  /*0a40*/  IADD3 R26, PT, PT, R26, R23, RZ ;  /* 0x000000171a1a7210 */ /* 0x000fe20007ffe0ff */
[----:B------:R-:W-:Y:S01]  /*0a50*/  BSSY.RECONVERGENT B0, `(.L_x_72) ;  /* 0x0000037000007945 */ /* 0x000fe20003800200 */
[----:B------:R-:W-:Y:S02]  /*0a60*/  IADD3 R3, PT, PT, R24, UR5, RZ ;  /* 0x0000000518037c10 */ /* 0x000fe4000fffe0ff */
[----:B---34-:R-:W-:Y:S02]  /*0a70*/  IADD3 R9, PT, PT, RZ, -R21, RZ ;  /* 0x80000015ff097210 */ /* 0x018fe40007ffe0ff */
[----:B------:R-:W-:Y:S01]  /*0a80*/  ISETP.NE.U32.AND P2, PT, R21, RZ, PT ;  /* 0x000000ff1500720c */ /* 0x000fe20003f45070 */
[----:B------:R-:W-:-:S05]  /*0a90*/  IMAD R3, R3, UR8, R26 ;  /* 0x0000000803037c24 */ /* 0x000fca000f8e021a */
[----:B------:R-:W-:Y:S01]  /*0aa0*/  VIADDMNMX R2, R3, 0xffffffff, R0, !PT ;  /* 0xffffffff03027846 */ /* 0x000fe20007800100 */
[----:B0-----:R-:W0:Y:S03]  /*0ab0*/  MUFU.RCP R6, R6 ;  /* 0x0000000600067308 */ /* 0x001e260000001000 */
[----:B------:R-:W-:-:S04]  /*0ac0*/  IADD3 R2, PT, PT, R2, -R22, -R21 ;  /* 0x8000001602027210 */ /* 0x000fc80007ffe815 */
[----:B------:R-:W-:Y:S02]  /*0ad0*/  IADD3 R4, PT, PT, R2, 0x1, RZ ;  /* 0x0000000102047810 */ /* 0x000fe40007ffe0ff */
[----:B------:R-:W-:Y:S02]  /*0ae0*/  MOV R2, RZ ;  /* 0x000000ff00027202 */ /* 0x000fe40000000f00 */
        /* <DEDUP_REMOVED lines=11> */
[----:B------:R-:W-:Y:S02]  /*0ba0*/  @P0 IADD3 R4, PT, PT, -R21, R4, RZ ;  /* 0x0000000415040210 */ /* 0x000fe40007ffe1ff */
[----:B------:R-:W-:Y:S02]  /*0bb0*/  @P0 IADD3 R3, PT, PT, R3, 0x1, RZ ;  /* 0x0000000103030810 */ /* 0x000fe40007ffe0ff */
        /* <DEDUP_REMOVED lines=9> */
[----:B------:R-:W-:Y:S01]  /*0c50*/  IADD3 R12, PT, PT, R3, 0x1, RZ ;  /* 0x00000001030c7810 */ /* 0x000fe20007ffe0ff */
[----:B------:R-:W-:Y:S01]  /*0c60*/  BSSY.RECONVERGENT B1, `(.L_x_74) ;  /* 0x0000014000017945 */ /* 0x000fe20003800200 */
[----:B------:R-:W-:Y:S02]  /*0c70*/  IADD3 R26, PT, PT, R26, UR4, RZ ;  /* 0x000000041a1a7c10 */ /* 0x000fe4000fffe0ff */
[----:B------:R-:W-:-:S03]  /*0c80*/  LOP3.LUT R12, R12, 0x3, RZ, 0xc0, !PT ;  /* 0x000000030c0c7812 */ /* 0x000fc600078ec0ff */
[----:B------:R-:W1:Y:S02]  /*0c90*/  LDC.64 R6, c[0x0][0x3a8] ;  /* 0x0000ea00ff067b82 */ /* 0x000e640000000a00 */
[----:B------:R-:W-:-:S06]  /*0ca0*/  IMAD.MOV R20, RZ, RZ, -R12 ;  /* 0x000000ffff147224 */ /* 0x000fcc00078e0a0c */
[----:B------:R-:W2:Y:S08]  /*0cb0*/  LDC.64 R8, c[0x0][0x390] ;  /* 0x0000e400ff087b82 */ /* 0x000eb00000000a00 */
[----:B------:R-:W3:Y:S02]  /*0cc0*/  LDC.64 R10, c[0x0][0x398] ;  /* 0x0000e600ff0a7b82 */ /* 0x000ee40000000a00 */
.L_x_75:
        /* <DEDUP_REMOVED lines=8> */
[C---:B------:R-:W-:Y:S02]  /*0d50*/  IADD3 R26, PT, PT, R21.reuse, R26, RZ ;  /* 0x0000001a151a7210 */ /* 0x040fe40007ffe0ff */
[----:B------:R-:W-:Y:S02]  /*0d60*/  ISETP.NE.AND P0, PT, R20, RZ, PT ;  /* 0x000000ff1400720c */ /* 0x000fe40003f05270 */
[----:B------:R-:W-:Y:S01]  /*0d70*/  IADD3 R2, PT, PT, R21, R2, RZ ;  /* 0x0000000215027210 */ /* 0x000fe20007ffe0ff */
[----:B--2---:R4:W-:Y:S10]  /*0d80*/  STG.E.64 desc[UR6][R18.64+-0x8], R16 ;  /* 0xfffff81012007986 */ /* 0x0049f4000c101b06 */
[----:B------:R-:W-:Y:S05]  /*0d90*/  @P0 BRA `(.L_x_75) ;  /* 0xfffffffc00cc0947 */ /* 0x000fea000383ffff */
[----:B------:R-:W-:Y:S05]  /*0da0*/  BSYNC.RECONVERGENT B1 ;  /* 0x0000000000017941 */ /* 0x000fea0003800200 */
.L_x_74:
[----:B------:R-:W-:-:S07]  /*0db0*/  VIADD R2, R26, 0xffffffff ;  /* 0xffffffff1a027836 */ /* 0x000fce0000000000 */
.L_x_73:
[----:B------:R-:W-:Y:S05]  /*0dc0*/  BSYNC.RECONVERGENT B0 ;  /* 0x0000000000007941 */ /* 0x000fea0003800200 */
.L_x_72:
[----:B------:R-:W-:-:S13]  /*0dd0*/  ISETP.GE.U32.AND P0, PT, R3, 0x3, PT ;  /* 0x000000030300780c */ /* 0x000fda0003f06070 */
[----:B------:R-:W-:Y:S05]  /*0de0*/  @!P0 EXIT ;  /* 0x000000000000894d */ /* 0x000fea0003800000 */
.L_x_76:
        /* <DEDUP_REMOVED lines=40> */
.L_x_71:
[----:B------:R-:W-:-:S04]  /*1070*/  LOP3.LUT R0, R22, 0x1, RZ, 0xc0, !PT ;  /* 0x0000000116007812 */ /* 0x000fc800078ec0ff */
[----:B------:R-:W-:-:S13]  /*1080*/  ISETP.NE.U32.AND P0, PT, R0, 0x1, PT ;  /* 0x000000010000780c */ /* 0x000fda0003f05070 */
[----:B------:R-:W-:Y:S05]  /*1090*/  @!P0 EXIT ;  /* 0x000000000000894d */ /* 0x000fea0003800000 */
[----:B------:R-:W2:Y:S01]  /*10a0*/  LDC R0, c[0x0][0x388] ;  /* 0x0000e200ff007b82 */ /* 0x000ea20000000800 */
[----:B------:R-:W-:-:S04]  /*10b0*/  IADD3 R20, PT, PT, R22, -0x1, R25 ;  /* 0xffffffff16147810 */ /* 0x000fc80007ffe019 */
[----:B--2---:R-:W-:-:S13]  /*10c0*/  ISETP.GE.AND P0, PT, R20, R0, PT ;  /* 0x000000001400720c */ /* 0x004fda0003f06270 */
[----:B------:R-:W-:Y:S05]  /*10d0*/  @P0 EXIT ;  /* 0x000000000000094d */ /* 0x000fea0003800000 */
[----:B01----:R-:W0:Y:S01]  /*10e0*/  I2F.U32.RP R5, R21 ;  /* 0x0000001500057306 */ /* 0x003e220000209000 */
[----:B------:R-:W-:Y:S01]  /*10f0*/  IADD3 R6, PT, PT, R26, R25, RZ ;  /* 0x000000191a067210 */ /* 0x000fe20007ffe0ff */
[----:B------:R-:W-:Y:S01]  /*1100*/  BSSY.RECONVERGENT B0, `(.L_x_77) ;  /* 0x000003c000007945 */ /* 0x000fe20003800200 */
[----:B------:R-:W-:Y:S02]  /*1110*/  IADD3 R3, PT, PT, R24, UR5, RZ ;  /* 0x0000000518037c10 */ /* 0x000fe4000fffe0ff */
[----:B------:R-:W-:-:S03]  /*1120*/  ISETP.NE.U32.AND P3, PT, R21, RZ, PT ;  /* 0x000000ff1500720c */ /* 0x000fc60003f65070 */
[----:B------:R-:W-:-:S05]  /*1130*/  IMAD R3, R3, UR8, R6 ;  /* 0x0000000803037c24 */ /* 0x000fca000f8e0206 */
[C---:B------:R-:W-:Y:S01]  /*1140*/  VIADDMNMX R2, R3.reuse, 0xffffffff, R0, !PT ;  /* 0xffffffff03027846 */ /* 0x040fe20007800100 */
[----:B0-----:R-:W0:Y:S03]  /*1150*/  MUFU.RCP R5, R5 ;  /* 0x0000000500057308 */ /* 0x001e260000001000 */
[----:B---34-:R-:W-:Y:S01]  /*1160*/  IADD3 R8, PT, PT, -R3, R2, RZ ;  /* 0x0000000203087210 */ /* 0x018fe20007ffe1ff */
[----:B------:R-:W-:-:S03]  /*1170*/  HFMA2 R2, -RZ, RZ, 0, 0 ;  /* 0x00000000ff027431 */ /* 0x000fc600000001ff */
[----:B------:R-:W-:-:S04]  /*1180*/  IADD3 R4, PT, PT, R8, 0x1, RZ ;  /* 0x0000000108047810 */ /* 0x000fc80007ffe0ff */
[----:B------:R-:W-:Y:S01]  /*1190*/  ISETP.NE.AND P0, PT, R4, RZ, PT ;  /* 0x000000ff0400720c */ /* 0x000fe20003f05270 */
[----:B0-----:R-:W-:Y:S01]  /*11a0*/  VIADD R7, R5, 0xffffffe ;  /* 0x0ffffffe05077836 */ /* 0x001fe20000000000 */
[----:B------:R-:W-:-:S03]  /*11b0*/  IADD3 R5, PT, PT, RZ, -R21, RZ ;  /* 0x80000015ff057210 */ /* 0x000fc60007ffe0ff */
[----:B------:R-:W0:Y:S08]  /*11c0*/  F2I.FTZ.U32.TRUNC.NTZ R3, R7 ;  /* 0x0000000700037305 */ /* 0x000e30000021f000 */
[----:B------:R-:W-:Y:S01]  /*11d0*/  @!P0 IMAD.MOV R8, RZ, RZ, R4 ;  /* 0x000000ffff088224 */ /* 0x000fe200078e0204 */
[----:B------:R-:W-:Y:S01]  /*11e0*/  SEL R4, RZ, 0x1, !P0 ;  /* 0x00000001ff047807 */ /* 0x000fe20004000000 */
[----:B0-----:R-:W-:-:S04]  /*11f0*/  IMAD R5, R5, R3, RZ ;  /* 0x0000000305057224 */ /* 0x001fc800078e02ff */
        /* <DEDUP_REMOVED lines=17> */
[----:B------:R-:W-:Y:S02]  /*1310*/  IADD3 R6, PT, PT, R6, UR4, RZ ;  /* 0x0000000406067c10 */ /* 0x000fe4000fffe0ff */
[----:B------:R-:W-:-:S04]  /*1320*/  LOP3.LUT R5, R3, 0x3, RZ, 0xc0, !PT ;  /* 0x0000000303057812 */ /* 0x000fc800078ec0ff */
[----:B------:R-:W-:Y:S02]  /*1330*/  IADD3 R5, PT, PT, -R5, RZ, RZ ;  /* 0x000000ff05057210 */ /* 0x000fe40007ffe1ff */
[----:B0-----:R-:W-:-:S04]  /*1340*/  IADD3 R2, P0, PT, R8, 0x4, RZ ;  /* 0x0000000408027810 */ /* 0x001fc80007f1e0ff */
[----:B------:R-:W-:-:S09]  /*1350*/  IADD3.X R3, PT, PT, RZ, R9, RZ, P0, !PT ;  /* 0x00000009ff037210 */ /* 0x000fd200007fe4ff */
.L_x_80:
[C---:B0-----:R-:W-:Y:S01]  /*1360*/  IMAD.WIDE R10, R20.reuse, 0x4, R2 ;  /* 0x00000004140a7825 */ /* 0x041fe200078e0202 */
[----:B------:R-:W0:Y:S04]  /*1370*/  LDC.64 R14, c[0x0][0x398] ;  /* 0x0000e600ff0e7b82 */ /* 0x000e280000000a00 */
[----:B------:R-:W0:Y:S04]  /*1380*/  LDG.E.CONSTANT R13, desc[UR6][R10.64+-0x4] ;  /* 0xfffffc060a0d7981 */ /* 0x000e28000c1e9900 */
[----:B------:R-:W2:Y:S01]  /*1390*/  LDG.E.CONSTANT R7, desc[UR6][R10.64] ;  /* 0x000000060a077981 */ /* 0x000ea2000c1e9900 */
[----:B------:R-:W1:Y:S08]  /*13a0*/  LDC.64 R8, c[0x0][0x390] ;  /* 0x0000e400ff087b82 */ /* 0x000e700000000a00 */
[----:B------:R-:W3:Y:S01]  /*13b0*/  LDC.64 R18, c[0x0][0x380] ;  /* 0x0000e000ff127b82 */ /* 0x000ee20000000a00 */
[----:B-1----:R-:W-:-:S06]  /*13c0*/  IMAD.WIDE R8, R20, 0x4, R8 ;  /* 0x0000000414087825 */ /* 0x002fcc00078e0208 */
[----:B------:R-:W3:Y:S01]  /*13d0*/  LDG.E.CONSTANT R9, desc[UR6][R8.64] ;  /* 0x0000000608097981 */ /* 0x000ee2000c1e9900 */
[----:B0-----:R-:W-:-:S04]  /*13e0*/  IMAD.WIDE R12, R13, 0x8, R14 ;  /* 0x000000080d0c7825 */ /* 0x001fc800078e020e */
[----:B--2---:R-:W-:Y:S02]  /*13f0*/  IMAD.WIDE R14, R7, 0x8, R14 ;  /* 0x00000008070e7825 */ /* 0x004fe400078e020e */
[----:B------:R-:W2:Y:S04]  /*1400*/  LDG.E.64.CONSTANT R12, desc[UR6][R12.64+-0x8] ;  /* 0xfffff8060c0c7981 */ /* 0x000ea8000c1e9b00 */
[----:B------:R-:W2:Y:S01]  /*1410*/  LDG.E.64.CONSTANT R14, desc[UR6][R14.64+-0x8] ;  /* 0xfffff8060e0e7981 */ /* 0x000ea2000c1e9b00 */
[----:B------:R-:W-:-:S05]  /*1420*/  VIADD R5, R5, 0x1 ;  /* 0x0000000105057836 */ /* 0x000fca0000000000 */
[----:B------:R-:W-:Y:S01]  /*1430*/  ISETP.NE.AND P0, PT, R5, RZ, PT ;  /* 0x000000ff0500720c */ /* 0x000fe20003f05270 */
[----:B---3--:R-:W-:Y:S01]  /*1440*/  IMAD.WIDE R10, R9, 0x8, R18 ;  /* 0x00000008090a7825 */ /* 0x008fe200078e0212 */
[C---:B------:R-:W-:Y:S02]  /*1450*/  IADD3 R6, PT, PT, R21.reuse, R6, RZ ;  /* 0x0000000615067210 */ /* 0x040fe40007ffe0ff */
[----:B------:R-:W-:Y:S01]  /*1460*/  IADD3 R20, PT, PT, R21, R20, RZ ;  /* 0x0000001415147210 */ /* 0x000fe20007ffe0ff */
[----:B--2---:R-:W-:-:S07]  /*1470*/  DMUL R16, R12, R14 ;  /* 0x0000000e0c107228 */ /* 0x004fce0000000000 */
[----:B------:R0:W-:Y:S01]  /*1480*/  STG.E.64 desc[UR6][R10.64+-0x8], R16 ;  /* 0xfffff8100a007986 */ /* 0x0001e2000c101b06 */
[----:B------:R-:W-:Y:S05]  /*1490*/  @P0 BRA `(.L_x_80) ;  /* 0xfffffffc00b00947 */ /* 0x000fea000383ffff */
[----:B------:R-:W-:Y:S05]  /*14a0*/  BSYNC.RECONVERGENT B1 ;  /* 0x0000000000017941 */ /* 0x000fea0003800200 */
.L_x_79:
[----:B------:R-:W-:-:S07]  /*14b0*/  IADD3 R20, PT, PT, R6, -0x1, RZ ;  /* 0xffffffff06147810 */ /* 0x000fce0007ffe0ff */
.L_x_78:
[----:B------:R-:W-:Y:S05]  /*14c0*/  BSYNC.RECONVERGENT B0 ;  /* 0x0000000000007941 */ /* 0x000fea0003800200 */
.L_x_77:
[----:B------:R-:W-:-:S13]  /*14d0*/  ISETP.GE.U32.AND P0, PT, R4, 0x3, PT ;  /* 0x000000030400780c */ /* 0x000fda0003f06070 */
[----:B------:R-:W-:Y:S05]  /*14e0*/  @!P0 EXIT ;  /* 0x000000000000894d */ /* 0x000fea0003800000 */
.L_x_81:
[----:B-1----:R-:W1:Y:S08]  /*14f0*/  LDC.64 R4, c[0x0][0x3a8] ;  /* 0x0000ea00ff047b82 */ /* 0x002e700000000a00 */
[----:B------:R-:W2:Y:S08]  /*1500*/  LDC.64 R24, c[0x0][0x390] ;  /* 0x0000e400ff187b82 */ /* 0x000eb00000000a00 */
[----:B------:R-:W3:Y:S01]  /*1510*/  LDC.64 R22, c[0x0][0x398] ;  /* 0x0000e600ff167b82 */ /* 0x000ee20000000a00 */
[----:B-1----:R-:W-:-:S05]  /*1520*/  IMAD.WIDE R4, R20, 0x4, R4 ;  /* 0x0000000414047825 */ /* 0x002fca00078e0204 */
[----:B------:R-:W3:Y:S01]  /*1530*/  LDG.E.CONSTANT R8, desc[UR6][R4.64+0x4] ;  /* 0x0000040604087981 */ /* 0x000ee2000c1e9900 */
[----:B------:R-:W-:-:S03]  /*1540*/  IMAD.WIDE R6, R21, 0x4, R4 ;  /* 0x0000000415067825 */ /* 0x000fc600078e0204 */
[----:B------:R-:W4:Y:S01]  /*1550*/  LDG.E.CONSTANT R2, desc[UR6][R4.64] ;  /* 0x0000000604027981 */ /* 0x000f22000c1e9900 */
[----:B------:R-:W-:-:S03]  /*1560*/  IMAD.WIDE R18, R21, 0x4, R6 ;  /* 0x0000000415127825 */ /* 0x000fc600078e0206 */
[----:B------:R-:W5:Y:S04]  /*1570*/  LDG.E.CONSTANT R9, desc[UR6][R6.64] ;  /* 0x0000000606097981 */ /* 0x000f68000c1e9900 */
[----:B0-----:R-:W5:Y:S01]  /*1580*/  LDG.E.CONSTANT R11, desc[UR6][R6.64+0x4] ;  /* 0x00000406060b7981 */ /* 0x001f62000c1e9900 */
[----:B------:R-:W-:-:S03]  /*1590*/  IMAD.WIDE R28, R21, 0x4, R18 ;  /* 0x00000004151c7825 */ /* 0x000fc600078e0212 */
[----:B------:R-:W5:Y:S04]  /*15a0*/  LDG.E.CONSTANT R13, desc[UR6][R18.64] ;  /* 0x00000006120d7981 */ /* 0x000f68000c1e9900 */
[----:B------:R-:W5:Y:S04]  /*15b0*/  LDG.E.CONSTANT R15, desc[UR6][R18.64+0x4] ;  /* 0x00000406120f7981 */ /* 0x000f68000c1e9900 */
[----:B------:R-:W5:Y:S04]  /*15c0*/  LDG.E.CONSTANT R17, desc[UR6][R28.64] ;  /* 0x000000061c117981 */ /* 0x000f68000c1e9900 */
[----:B------:R-:W5:Y:S01]  /*15d0*/  LDG.E.CONSTANT R3, desc[UR6][R28.64+0x4] ;  /* 0x000004061c037981 */ /* 0x000f62000c1e9900 */
[----:B--2---:R-:W-:-:S05]  /*15e0*/  IMAD.WIDE R26, R20, 0x4, R24 ;  /* 0x00000004141a7825 */ /* 0x004fca00078e0218 */
[----:B------:R0:W2:Y:S02]  /*15f0*/  LDG.E.CONSTANT R24, desc[UR6][R26.64] ;  /* 0x000000061a187981 */ /* 0x0000a4000c1e9900 */
[----:B0-----:R-:W-:-:S05]  /*1600*/  IMAD.WIDE R26, R21, 0x4, R26 ;  /* 0x00000004151a7825 */ /* 0x001fca00078e021a */
[----:B------:R0:W2:Y:S01]  /*1610*/  LDG.E.CONSTANT R25, desc[UR6][R26.64] ;  /* 0x000000061a197981 */ /* 0x0000a2000c1e9900 */
[----:B---3--:R-:W-:-:S04]  /*1620*/  IMAD.WIDE R6, R8, 0x8, R22 ;  /* 0x0000000808067825 */ /* 0x008fc800078e0216 */
[--C-:B----4-:R-:W-:Y:S02]  /*1630*/  IMAD.WIDE R4, R2, 0x8, R22.reuse ;  /* 0x0000000802047825 */ /* 0x110fe400078e0216 */
[----:B------:R-:W3:Y:S02]  /*1640*/  LDG.E.64.CONSTANT R6, desc[UR6][R6.64+-0x8] ;  /* 0xfffff80606067981 */ /* 0x000ee4000c1e9b00 */
[--C-:B-----5:R-:W-:Y:S02]  /*1650*/  IMAD.WIDE R8, R9, 0x8, R22.reuse ;  /* 0x0000000809087825 */ /* 0x120fe400078e0216 */
[----:B------:R-:W3:Y:S02]  /*1660*/  LDG.E.64.CONSTANT R4, desc[UR6][R4.64+-0x8] ;  /* 0xfffff80604047981 */ /* 0x000ee4000c1e9b00 */
[--C-:B------:R-:W-:Y:S02]  /*1670*/  IMAD.WIDE R10, R11, 0x8, R22.reuse ;  /* 0x000000080b0a7825 */ /* 0x100fe400078e0216 */
[----:B------:R-:W4:Y:S02]  /*1680*/  LDG.E.64.CONSTANT R8, desc[UR6][R8.64+-0x8] ;  /* 0xfffff80608087981 */ /* 0x000f24000c1e9b00 */
[----:B------:R-:W-:-:S02]  /*1690*/  IMAD.WIDE R12, R13, 0x8, R22 ;  /* 0x000000080d0c7825 */ /* 0x000fc400078e0216 */
[----:B------:R-:W4:Y:S02]  /*16a0*/  LDG.E.64.CONSTANT R10, desc[UR6][R10.64+-0x8] ;  /* 0xfffff8060a0a7981 */ /* 0x000f24000c1e9b00 */
[--C-:B------:R-:W-:Y:S02]  /*16b0*/  IMAD.WIDE R14, R15, 0x8, R22.reuse ;  /* 0x000000080f0e7825 */ /* 0x100fe400078e0216 */
[----:B------:R-:W5:Y:S02]  /*16c0*/  LDG.E.64.CONSTANT R12, desc[UR6][R12.64+-0x8] ;  /* 0xfffff8060c0c7981 */ /* 0x000f64000c1e9b00 */
[--C-:B------:R-:W-:Y:S02]  /*16d0*/  IMAD.WIDE R16, R17, 0x8, R22.reuse ;  /* 0x0000000811107825 */ /* 0x100fe400078e0216 */
[----:B------:R-:W5:Y:S02]  /*16e0*/  LDG.E.64.CONSTANT R14, desc[UR6][R14.64+-0x8] ;  /* 0xfffff8060e0e7981 */ /* 0x000f64000c1e9b00 */
[----:B------:R-:W-:-:S02]  /*16f0*/  IMAD.WIDE R22, R3, 0x8, R22 ;  /* 0x0000000803167825 */ /* 0x000fc400078e0216 */
[----:B------:R-:W2:Y:S02]  /*1700*/  LDG.E.64.CONSTANT R16, desc[UR6][R16.64+-0x8] ;  /* 0xfffff80610107981 */ /* 0x000ea4000c1e9b00 */
[C---:B------:R-:W-:Y:S02]  /*1710*/  IMAD.WIDE R2, R21.reuse, 0x4, R26 ;  /* 0x0000000415027825 */ /* 0x040fe400078e021a */
[----:B------:R-:W2:Y:S01]  /*1720*/  LDG.E.64.CONSTANT R22, desc[UR6][R22.64+-0x8] ;  /* 0xfffff80616167981 */ /* 0x000ea2000c1e9b00 */
[----:B0-----:R-:W2:Y:S01]  /*1730*/  LDC.64 R26, c[0x0][0x380] ;  /* 0x0000e000ff1a7b82 */ /* 0x001ea20000000a00 */
[C---:B------:R-:W-:Y:S02]  /*1740*/  IMAD.WIDE R18, R21.reuse, 0x4, R2 ;  /* 0x0000000415127825 */ /* 0x040fe400078e0202 */
[----:B------:R-:W2:Y:S04]  /*1750*/  LDG.E.CONSTANT R3, desc[UR6][R2.64] ;  /* 0x0000000602037981 */ /* 0x000ea8000c1e9900 */
[----:B------:R-:W2:Y:S01]  /*1760*/  LDG.E.CONSTANT R19, desc[UR6][R18.64] ;  /* 0x0000000612137981 */ /* 0x000ea2000c1e9900 */
[----:B------:R-:W-:-:S04]  /*1770*/  LEA R20, R21, R20, 0x2 ;  /* 0x0000001415147211 */ /* 0x000fc800078e10ff */
[----:B------:R-:W-:Y:S01]  /*1780*/  ISETP.GE.AND P0, PT, R20, R0, PT ;  /* 0x000000001400720c */ /* 0x000fe20003f06270 */
[----:B---3--:R-:W-:Y:S02]  /*1790*/  DMUL R4, R4, R6 ;  /* 0x0000000604047228 */ /* 0x008fe40000000000 */
[----:B----4-:R-:W-:Y:S02]  /*17a0*/  DMUL R8, R8, R10 ;  /* 0x0000000a08087228 */ /* 0x010fe40000000000 */
[----:B-----5:R-:W-:Y:S01]  /*17b0*/  DMUL R6, R12, R14 ;  /* 0x0000000e0c067228 */ /* 0x020fe20000000000 */
[----:B--2---:R-:W-:-:S04]  /*17c0*/  IMAD.WIDE R12, R24, 0x8, R26 ;  /* 0x00000008180c7825 */ /* 0x004fc800078e021a */
[--C-:B------:R-:W-:Y:S01]  /*17d0*/  IMAD.WIDE R14, R25, 0x8, R26.reuse ;  /* 0x00000008190e7825 */ /* 0x100fe200078e021a */
[----:B------:R-:W-:Y:S01]  /*17e0*/  DMUL R10, R16, R22 ;  /* 0x00000016100a7228 */ /* 0x000fe20000000000 */
[----:B------:R1:W-:Y:S02]  /*17f0*/  STG.E.64 desc[UR6][R12.64+-0x8], R4 ;  /* 0xfffff8040c007986 */ /* 0x0003e4000c101b06 */
[--C-:B------:R-:W-:Y:S02]  /*1800*/  IMAD.WIDE R16, R3, 0x8, R26.reuse ;  /* 0x0000000803107825 */ /* 0x100fe400078e021a */
[----:B------:R1:W-:Y:S02]  /*1810*/  STG.E.64 desc[UR6][R14.64+-0x8], R8 ;  /* 0xfffff8080e007986 */ /* 0x0003e4000c101b06 */
[----:B------:R-:W-:Y:S02]  /*1820*/  IMAD.WIDE R26, R19, 0x8, R26 ;  /* 0x00000008131a7825 */ /* 0x000fe400078e021a */
[----:B------:R1:W-:Y:S04]  /*1830*/  STG.E.64 desc[UR6][R16.64+-0x8], R6 ;  /* 0xfffff80610007986 */ /* 0x0003e8000c101b06 */
[----:B------:R1:W-:Y:S01]  /*1840*/  STG.E.64 desc[UR6][R26.64+-0x8], R10 ;  /* 0xfffff80a1a007986 */ /* 0x0003e2000c101b06 */
[----:B------:R-:W-:Y:S05]  /*1850*/  @!P0 BRA `(.L_x_81) ;  /* 0xfffffffc00248947 */ /* 0x000fea000383ffff */
[----:B------:R-:W-:Y:S05]  /*1860*/  EXIT ;  /* 0x000000000000794d */ /* 0x000fea0003800000 */
.L_x_82:
        /* <DEDUP_REMOVED lines=9> */
.L_x_110:


//--------------------- .text._Z17gather_kernel_addPdiiPKiPKdiS1_S_ --------------------------
	.section	.text._Z17gather_kernel_addPdiiPKiPKdiS1_S_,"ax",@progbits
	.align	128
        .global         _Z17gather_kernel_addPdiiPKiPKdiS1_S_
        .type           _Z17gather_kernel_addPdiiPKiPKdiS1_S_,@function
        .size           _Z17gather_kernel_addPdiiPKiPKdiS1_S_,(.L_x_111 - _Z17gather_kernel_addPdiiPKiPKdiS1_S_)
        .other          _Z17gather_kernel_addPdiiPKiPKdiS1_S_,@"STO_CUDA_ENTRY STV_DEFAULT"
_Z17gather_kernel_addPdiiPKiPKdiS1_S_:
.text._Z17gather_kernel_addPdiiPKiPKdiS1_S_:
        /* <DEDUP_REMOVED lines=53> */
.L_x_87:
        /* <DEDUP_REMOVED lines=10> */
.L_x_86:
[----:B------:R-:W-:Y:S05]  /*03f0*/  BSYNC.RECONVERGENT B1 ;  /* 0x0000000000017941 */ /* 0x000fea0003800200 */
.L_x_85:
[----:B------:R-:W-:Y:S04]  /*0400*/  BSSY.RECONVERGENT B1, `(.L_x_88) ;  /* 0x0000020000017945 */ /* 0x000fe80003800200 */
[----:B------:R-:W-:Y:S05]  /*0410*/  @!P0 BRA `(.L_x_89) ;  /* 0x0000000000788947 */ /* 0x000fea0003800000 */
.L_x_90:
        /* <DEDUP_REMOVED lines=30> */
.L_x_89:
[----:B------:R-:W-:Y:S05]  /*0600*/  BSYNC.RECONVERGENT B1 ;  /* 0x0000000000017941 */ /* 0x000fea0003800200 */
.L_x_88:
[----:B------:R-:W-:Y:S04]  /*0610*/  BSSY.RECONVERGENT B1, `(.L_x_91) ;  /* 0x0000011000017945 */ /* 0x000fe80003800200 */
[----:B------:R-:W-:Y:S05]  /*0620*/  @!P1 BRA `(.L_x_92) ;  /* 0x00000000003c9947 */ /* 0x000fea0003800000 */
[----:B0-----:R-:W0:Y:S01]  /*0630*/  LDC.64 R2, c[0x0][0x380] ;  /* 0x0000e000ff027b82 */ /* 0x001e220000000a00 */
[----:B------:R-:W-:Y:S01]  /*0640*/  IMAD.MOV R0, RZ, RZ, -R0 ;  /* 0x000000ffff007224 */ /* 0x000fe200078e0a00 */
[----:B------:R-:W-:-:S06]  /*0650*/  MOV R18, R22 ;  /* 0x0000001600127202 */ /* 0x000fcc0000000f00 */
[----:B------:R-:W1:Y:S08]  /*0660*/  LDC.64 R4, c[0x0][0x3b0] ;  /* 0x0000ec00ff047b82 */ /* 0x000e700000000a00 */
[----:B------:R-:W2:Y:S02]  /*0670*/  LDC.64 R6, c[0x0][0x390] ;  /* 0x0000e400ff067b82 */ /* 0x000ea40000000a00 */
.L_x_93:
[----:B--23--:R-:W-:-:S04]  /*0680*/  IMAD.WIDE R10, R18, 0x4, R6 ;  /* 0x00000004120a7825 */ /* 0x00cfc800078e0206 */
[----:B-1--4-:R-:W-:Y:S02]  /*0690*/  IMAD.WIDE R8, R18, 0x8, R4 ;  /* 0x0000000812087825 */ /* 0x012fe400078e0204 */
[----:B------:R-:W0:Y:S04]  /*06a0*/  LDG.E.CONSTANT R11, desc[UR6][R10.64] ;  /* 0x000000060a0b7981 */ /* 0x000e28000c1e9900 */
[----:B------:R-:W2:Y:S01]  /*06b0*/  LDG.E.64 R8, desc[UR6][R8.64] ;  /* 0x0000000608087981 */ /* 0x000ea2000c1e1b00 */
[----:B------:R-:W-:-:S04]  /*06c0*/  IADD3 R0, PT, PT, R0, 0x1, RZ ;  /* 0x0000000100007810 */ /* 0x000fc80007ffe0ff */
[----:B------:R-:W-:Y:S02]  /*06d0*/  ISETP.NE.AND P1, PT, R0, RZ, PT ;  /* 0x000000ff0000720c */ /* 0x000fe40003f25270 */
[----:B------:R-:W-:Y:S01]  /*06e0*/  IADD3 R18, PT, PT, R21, R18, RZ ;  /* 0x0000001215127210 */ /* 0x000fe20007ffe0ff */
[----:B0-----:R-:W-:-:S05]  /*06f0*/  IMAD.WIDE R12, R11, 0x8, R2 ;  /* 0x000000080b0c7825 */ /* 0x001fca00078e0202 */
[----:B--2---:R4:W-:Y:S05]  /*0700*/  REDG.E.ADD.F64.RN.STRONG.GPU desc[UR6][R12.64+-0x8], R8 ;  /* 0xfffff8080c0079a6 */ /* 0x0049ea000c12ff06 */
[----:B------:R-:W-:Y:S05]  /*0710*/  @P1 BRA `(.L_x_93) ;  /* 0xfffffffc00d81947 */ /* 0x000fea000383ffff */
.L_x_92:
[----:B------:R-:W-:Y:S05]  /*0720*/  BSYNC.RECONVERGENT B1 ;  /* 0x0000000000017941 */ /* 0x000fea0003800200 */
.L_x_91:
[----:B------:R-:W-:Y:S05]  /*0730*/  @!P0 BRA `(.L_x_84) ;  /* 0x0000000000788947 */ /* 0x000fea0003800000 */
.L_x_94:
[----:B01----:R-:W3:Y:S08]  /*0740*/  LDC.64 R2, c[0x0][0x390] ;  /* 0x0000e400ff027b82 */ /* 0x003ef00000000a00 */
[----:B------:R-:W0:Y:S01]  /*0750*/  LDC.64 R4, c[0x0][0x3b0] ;  /* 0x0000ec00ff047b82 */ /* 0x000e220000000a00 */
[----:B---3--:R-:W-:-:S07]  /*0760*/  IMAD.WIDE R10, R18, 0x4, R2 ;  /* 0x00000004120a7825 */ /* 0x008fce00078e0202 */
[----:B------:R-:W1:Y:S01]  /*0770*/  LDC.64 R2, c[0x0][0x380] ;  /* 0x0000e000ff027b82 */ /* 0x000e620000000a00 */
[----:B------:R-:W1:Y:S01]  /*0780*/  LDG.E.CONSTANT R7, desc[UR6][R10.64] ;  /* 0x000000060a077981 */ /* 0x000e62000c1e9900 */
[----:B0-----:R-:W-:-:S05]  /*0790*/  IMAD.WIDE R4, R18, 0x8, R4 ;  /* 0x0000000812047825 */ /* 0x001fca00078e0204 */
[----:B------:R-:W2:Y:S01]  /*07a0*/  LDG.E.64 R14, desc[UR6][R4.64] ;  /* 0x00000006040e7981 */ /* 0x000ea2000c1e1b00 */
[----:B------:R-:W-:-:S04]  /*07b0*/  IMAD.WIDE R16, R21, 0x4, R10 ;  /* 0x0000000415107825 */ /* 0x000fc800078e020a */
[----:B----4-:R-:W-:Y:S01]  /*07c0*/  IMAD.WIDE R12, R21, 0x8, R4 ;  /* 0x00000008150c7825 */ /* 0x010fe200078e0204 */
[----:B------:R-:W3:Y:S03]  /*07d0*/  LDG.E.CONSTANT R29, desc[UR6][R16.64] ;  /* 0x00000006101d7981 */ /* 0x000ee6000c1e9900 */
[----:B-1----:R-:W-:-:S05]  /*07e0*/  IMAD.WIDE R6, R7, 0x8, R2 ;  /* 0x0000000807067825 */ /* 0x002fca00078e0202 */
[----:B--2---:R0:W-:Y:S04]  /*07f0*/  REDG.E.ADD.F64.RN.STRONG.GPU desc[UR6][R6.64+-0x8], R14 ;  /* 0xfffff80e060079a6 */ /* 0x0041e8000c12ff06 */
[----:B0-----:R-:W2:Y:S01]  /*0800*/  LDG.E.64 R6, desc[UR6][R12.64] ;  /* 0x000000060c067981 */ /* 0x001ea2000c1e1b00 */
[----:B------:R-:W-:-:S04]  /*0810*/  IMAD.WIDE R4, R21, 0x4, R16 ;  /* 0x0000000415047825 */ /* 0x000fc800078e0210 */
[----:B---3--:R-:W-:Y:S01]  /*0820*/  IMAD.WIDE R28, R29, 0x8, R2 ;  /* 0x000000081d1c7825 */ /* 0x008fe200078e0202 */
[----:B------:R0:W3:Y:S03]  /*0830*/  LDG.E.CONSTANT R19, desc[UR6][R4.64] ;  /* 0x0000000604137981 */ /* 0x0000e6000c1e9900 */
[C---:B------:R-:W-:Y:S01]  /*0840*/  IMAD.WIDE R8, R21.reuse, 0x8, R12 ;  /* 0x0000000815087825 */ /* 0x040fe200078e020c */
[----:B--2---:R1:W-:Y:S04]  /*0850*/  REDG.E.ADD.F64.RN.STRONG.GPU desc[UR6][R28.64+-0x8], R6 ;  /* 0xfffff8061c0079a6 */ /* 0x0043e8000c12ff06 */
[----:B------:R-:W2:Y:S01]  /*0860*/  LDG.E.64 R10, desc[UR6][R8.64] ;  /* 0x00000006080a7981 */ /* 0x000ea2000c1e1b00 */
[----:B0-----:R-:W-:-:S04]  /*0870*/  IMAD.WIDE R4, R21, 0x4, R4 ;  /* 0x0000000415047825 */ /* 0x001fc800078e0204 */
[----:B---3--:R-:W-:Y:S01]  /*0880*/  IMAD.WIDE R16, R19, 0x8, R2 ;  /* 0x0000000813107825 */ /* 0x008fe200078e0202 */
[----:B------:R-:W3:Y:S03]  /*0890*/  LDG.E.CONSTANT R27, desc[UR6][R4.64] ;  /* 0x00000006041b7981 */ /* 0x000ee6000c1e9900 */
[----:B------:R-:W-:-:S04]  /*08a0*/  IMAD.WIDE R14, R21, 0x8, R8 ;  /* 0x00000008150e7825 */ /* 0x000fc800078e0208 */
[----:B------:R-:W-:Y:S01]  /*08b0*/  IMAD R18, R21, 0x4, R18 ;  /* 0x0000000415127824 */ /* 0x000fe200078e0212 */
[----:B--2---:R1:W-:Y:S04]  /*08c0*/  REDG.E.ADD.F64.RN.STRONG.GPU desc[UR6][R16.64+-0x8], R10 ;  /* 0xfffff80a100079a6 */ /* 0x0043e8000c12ff06 */
[----:B------:R-:W2:Y:S01]  /*08d0*/  LDG.E.64 R14, desc[UR6][R14.64] ;  /* 0x000000060e0e7981 */ /* 0x000ea2000c1e1b00 */
[----:B------:R-:W-:Y:S01]  /*08e0*/  ISETP.GE.AND P0, PT, R18, R20, PT ;  /* 0x000000141200720c */ /* 0x000fe20003f06270 */
[----:B---3--:R-:W-:-:S05]  /*08f0*/  IMAD.WIDE R2, R27, 0x8, R2 ;  /* 0x000000081b027825 */ /* 0x008fca00078e0202 */
[----:B--2---:R1:W-:Y:S07]  /*0900*/  REDG.E.ADD.F64.RN.STRONG.GPU desc[UR6][R2.64+-0x8], R14 ;  /* 0xfffff80e020079a6 */ /* 0x0043ee000c12ff06 */
[----:B------:R-:W-:Y:S05]  /*0910*/  @!P0 BRA `(.L_x_94) ;  /* 0xfffffffc00888947 */ /* 0x000fea000383ffff */
.L_x_84:
[----:B------:R-:W-:Y:S05]  /*0920*/  BSYNC.RECONVERGENT B0 ;  /* 0x0000000000007941 */ /* 0x000fea0003800200 */
.L_x_83:
[----:B------:R-:W-:-:S13]  /*0930*/  ISETP.GT.AND P0, PT, R25, -0x1, PT ;  /* 0xffffffff1900780c */ /* 0x000fda0003f04270 */
[----:B------:R-:W-:Y:S05]  /*0940*/  @P0 BRA `(.L_x_95) ;  /* 0x0000000400a00947 */ /* 0x000fea0003800000 */
[----:B------:R-:W2:Y:S01]  /*0950*/  LDC R0, c[0x0][0x388] ;  /* 0x0000e200ff007b82 */ /* 0x000ea20000000800 */
[----:B0-----:R-:W-:-:S04]  /*0960*/  IADD3 R5, PT, PT, R22, R20, RZ ;  /* 0x0000001416057210 */ /* 0x001fc80007ffe0ff */
[----:B--2---:R-:W-:-:S13]  /*0970*/  ISETP.GE.AND P0, PT, R5, R0, PT ;  /* 0x000000000500720c */ /* 0x004fda0003f06270 */
[----:B------:R-:W-:Y:S05]  /*0980*/  @P0 EXIT ;  /* 0x000000000000094d */ /* 0x000fea0003800000 */
[----:B-1----:R-:W0:Y:S01]  /*0990*/  I2F.U32.RP R6, R21 ;  /* 0x0000001500067306 */ /* 0x002e220000209000 */
        /* <DEDUP_REMOVED lines=9> */
[----:B------:R-:W-:Y:S01]  /*0a30*/  IADD3 R4, PT, PT, R2, 0x1, RZ ;  /* 0x0000000102047810 */ /* 0x000fe20007ffe0ff */
        /* <DEDUP_REMOVED lines=31> */
.L_x_99:
        /* <DEDUP_REMOVED lines=14> */
.L_x_98:
[----:B------:R-:W-:-:S07]  /*0d10*/  VIADD R2, R26, 0xffffffff ;  /* 0xffffffff1a027836 */ /* 0x000fce0000000000 */
.L_x_97:
[----:B------:R-:W-:Y:S05]  /*0d20*/  BSYNC.RECONVERGENT B0 ;  /* 0x0000000000007941 */ /* 0x000fea0003800200 */
.L_x_96:
[----:B------:R-:W-:-:S13]  /*0d30*/  ISETP.GE.U32.AND P0, PT, R3, 0x3, PT ;  /* 0x000000030300780c */ /* 0x000fda0003f06070 */
[----:B------:R-:W-:Y:S05]  /*0d40*/  @!P0 EXIT ;  /* 0x000000000000894d */ /* 0x000fea0003800000 */
.L_x_100:
        /* <DEDUP_REMOVED lines=40> */
.L_x_95:
[----:B------:R-:W-:-:S04]  /*0fd0*/  LOP3.LUT R0, R22, 0x1, RZ, 0xc0, !PT ;  /* 0x0000000116007812 */ /* 0x000fc800078ec0ff */
[----:B------:R-:W-:-:S13]  /*0fe0*/  ISETP.NE.U32.AND P0, PT, R0, 0x1, PT ;  /* 0x000000010000780c */ /* 0x000fda0003f05070 */
[----:B------:R-:W-:Y:S05]  /*0ff0*/  @!P0 EXIT ;  /* 0x000000000000894d */ /* 0x000fea0003800000 */
[----:B------:R-:W2:Y:S01]  /*1000*/  LDC R0, c[0x0][0x388] ;  /* 0x0000e200ff007b82 */ /* 0x000ea20000000800 */
[----:B------:R-:W-:-:S04]  /*1010*/  IADD3 R20, PT, PT, R22, -0x1, R25 ;  /* 0xffffffff16147810 */ /* 0x000fc80007ffe019 */
[----:B--2---:R-:W-:-:S13]  /*1020*/  ISETP.GE.AND P0, PT, R20, R0, PT ;  /* 0x000000001400720c */ /* 0x004fda0003f06270 */
[----:B------:R-:W-:Y:S05]  /*1030*/  @P0 EXIT ;  /* 0x000000000000094d */ /* 0x000fea0003800000 */
[----:B0-----:R-:W0:Y:S01]  /*1040*/  I2F.U32.RP R5, R21 ;  /* 0x0000001500057306 */ /* 0x001e220000209000 */
[----:B-1----:R-:W-:Y:S01]  /*1050*/  IADD3 R6, PT, PT, R26, R25, RZ ;  /* 0x000000191a067210 */ /* 0x002fe20007ffe0ff */
        /* <DEDUP_REMOVED lines=38> */
.L_x_104:
        /* <DEDUP_REMOVED lines=17> */
[----:B--2---:R-:W-:-:S07]  /*13d0*/  DADD R16, R12, R14 ;  /* 0x000000000c107229 */ /* 0x004fce000000000e */
[----:B------:R0:W-:Y:S01]  /*13e0*/  STG.E.64 desc[UR6][R10.64+-0x8], R16 ;  /* 0xfffff8100a007986 */ /* 0x0001e2000c101b06 */
[----:B------:R-:W-:Y:S05]  /*13f0*/  @P0 BRA `(.L_x_104) ;  /* 0xfffffffc00b00947 */ /* 0x000fea000383ffff */
[----:B------:R-:W-:Y:S05]  /*1400*/  BSYNC.RECONVERGENT B1 ;  /* 0x0000000000017941 */ /* 0x000fea0003800200 */
.L_x_103:
[----:B------:R-:W-:-:S07]  /*1410*/  IADD3 R20, PT, PT, R6, -0x1, RZ ;  /* 0xffffffff06147810 */ /* 0x000fce0007ffe0ff */
.L_x_102:
[----:B------:R-:W-:Y:S05]  /*1420*/  BSYNC.RECONVERGENT B0 ;  /* 0x0000000000007941 */ /* 0x000fea0003800200 */
.L_x_101:
[----:B------:R-:W-:-:S13]  /*1430*/  ISETP.GE.U32.AND P0, PT, R4, 0x3, PT ;  /* 0x000000030400780c */ /* 0x000fda0003f06070 */
[----:B------:R-:W-:Y:S05]  /*1440*/  @!P0 EXIT ;  /* 0x000000000000894d */ /* 0x000fea0003800000 */
.L_x_105:
        /* <DEDUP_REMOVED lines=42> */
[----:B---3--:R-:W-:Y:S02]  /*16f0*/  DADD R4, R4, R6 ;  /* 0x0000000004047229 */ /* 0x008fe40000000006 */
[----:B----4-:R-:W-:Y:S02]  /*1700*/  DADD R8, R8, R10 ;  /* 0x0000000008087229 */ /* 0x010fe4000000000a */
[----:B-----5:R-:W-:Y:S01]  /*1710*/  DADD R6, R12, R14 ;  /* 0x000000000c067229 */ /* 0x020fe2000000000e */
[----:B--2---:R-:W-:-:S04]  /*1720*/  IMAD.WIDE R12, R24, 0x8, R26 ;  /* 0x00000008180c7825 */ /* 0x004fc800078e021a */
[--C-:B------:R-:W-:Y:S01]  /*1730*/  IMAD.WIDE R14, R25, 0x8, R26.reuse ;  /* 0x00000008190e7825 */ /* 0x100fe200078e021a */
[----:B------:R-:W-:Y:S01]  /*1740*/  DADD R10, R16, R22 ;  /* 0x00000000100a7229 */ /* 0x000fe20000000016 */
        /* <DEDUP_REMOVED lines=8> */
.L_x_106:
        /* <DEDUP_REMOVED lines=11> */
.L_x_111:


//--------------------- .nv.shared.reserved.0     --------------------------
	.section	.nv.shared.reserved.0,"aw",@nobits
	.weak		__nv_reservedSMEM_offset_0_alias
	.size		__nv_reservedSMEM_offset_0_alias, 0, 64
	.other		__nv_reservedSMEM_offset_0_alias,@"STO_CUDA_RESERVED_SHARED STV_DEFAULT"
__nv_reservedSMEM_offset_0_alias:
	.zero		0
	.zero		64


//--------------------- .nv.constant0._Z14scatter_kernelPdiPKiS_iS1_S_ --------------------------
	.section	.nv.constant0._Z14scatter_kernelPdiPKiS_iS1_S_,"a",@progbits
	.sectionflags	@""
	.align	4
.nv.constant0._Z14scatter_kernelPdiPKiS_iS1_S_:
	.zero		952


//--------------------- .nv.constant0._Z17gather_kernel_maxPdiiPKiPKdiS1_S_ --------------------------
	.section	.nv.constant0._Z17gather_kernel_maxPdiiPKiPKdiS1_S_,"a",@progbits
	.sectionflags	@""
	.align	4
.nv.constant0._Z17gather_kernel_maxPdiiPKiPKdiS1_S_:
	.zero		952


//--------------------- .nv.constant0._Z17gather_kernel_minPdiiPKiPKdiS1_S_ --------------------------
	.section	.nv.constant0._Z17gather_kernel_minPdiiPKiPKdiS1_S_,"a",@progbits
	.sectionflags	@""
	.align	4
.nv.constant0._Z17gather_kernel_minPdiiPKiPKdiS1_S_:
	.zero		952


//--------------------- .nv.constant0._Z17gather_kernel_mulPdiiPKiPKdiS1_S_ --------------------------
	.section	.nv.constant0._Z17gather_kernel_mulPdiiPKiPKdiS1_S_,"a",@progbits
	.sectionflags	@""
	.align	4
.nv.constant0._Z17gather_kernel_mulPdiiPKiPKdiS1_S_:
	.zero		952


//--------------------- .nv.constant0._Z17gather_kernel_addPdiiPKiPKdiS1_S_ --------------------------
	.section	.nv.constant0._Z17gather_kernel_addPdiiPKiPKdiS1_S_,"a",@progbits
	.sectionflags	@""
	.align	4
.nv.constant0._Z17gather_kernel_addPdiiPKiPKdiS1_S_:
	.zero		952


//--------------------- SYMBOLS --------------------------

	.type		.nv.reservedSmem.offset0,@object
	.size		.nv.reservedSmem.offset0,0x4
